	.target	sm_90a

	.elftype	@"ET_EXEC"


//--------------------- .note.nv.tkinfo           --------------------------
	.section	.note.nv.tkinfo,"",@"SHT_NOTE"
	.sectionflags	@"SHF_NOTE_NV_TKINFO"
	.tkinfo
        /*0018*/ 	.word	0x00000002
        /*0030*/ 	.string	""
        /*0030*/ 	.string	"ptxas"
        /*0030*/ 	.string	"Cuda compilation tools, release 13.0, V13.0.88"
        /*0030*/ 	.string	"Build cuda_13.0.r13.0/compiler.36424714_0"
        /*0030*/ 	.string	"-v  -suppress-debug-info  -lineinfo  -arch sm_90a "



//--------------------- .note.nv.cuinfo           --------------------------
	.section	.note.nv.cuinfo,"",@"SHT_NOTE"
	.sectionflags	@"SHF_NOTE_NV_CUINFO"
        /*0018*/ 	.short	0x0002
        /*001a*/ 	.short	0x005a
        /*001c*/ 	.short	0x0082
	.zero		2


//--------------------- .nv.info                  --------------------------
	.section	.nv.info,"",@"SHT_CUDA_INFO"
	.align	4


	//----- nvinfo : EIATTR_REGCOUNT
	.align		4
        /*0000*/ 	.byte	0x04, 0x2f
        /*0002*/ 	.short	(.L_1 - .L_0)
	.align		4
.L_0:
        /*0004*/ 	.word	index@(gluon_wgmma)
        /*0008*/ 	.word	0x0000005a


	//----- nvinfo : EIATTR_FRAME_SIZE
	.align		4
.L_1:
        /*000c*/ 	.byte	0x04, 0x11
        /*000e*/ 	.short	(.L_3 - .L_2)
	.align		4
.L_2:
        /*0010*/ 	.word	index@(gluon_wgmma)
        /*0014*/ 	.word	0x00000000


	//----- nvinfo : EIATTR_MIN_STACK_SIZE
	.align		4
.L_3:
        /*0018*/ 	.byte	0x04, 0x12
        /*001a*/ 	.short	(.L_5 - .L_4)
	.align		4
.L_4:
        /*001c*/ 	.word	index@(gluon_wgmma)
        /*0020*/ 	.word	0x00000000
.L_5:


//--------------------- .nv.compat                --------------------------
	.section	.nv.compat,"",@"SHT_CUDA_COMPAT_INFO"
	.align	4
        /*0000*/ 	.byte	0x02, 0x09, 0x01, 0x00, 0x02, 0x02, 0x04, 0x00, 0x02, 0x05, 0x05, 0x00, 0x03, 0x07, 0x01, 0x01
        /*0010*/ 	.byte	0x02, 0x03, 0x03, 0x00, 0x02, 0x06, 0x01, 0x00, 0x04, 0x0b, 0x08, 0x00, 0x00, 0x00, 0x00, 0x00
        /*0020*/ 	.byte	0x00, 0x00, 0x00, 0x00


//--------------------- .nv.info.gluon_wgmma      --------------------------
	.section	.nv.info.gluon_wgmma,"",@"SHT_CUDA_INFO"
	.sectionflags	@""
	.align	4


	//----- nvinfo : EIATTR_CUDA_API_VERSION
	.align		4
        /*0000*/ 	.byte	0x04, 0x37
        /*0002*/ 	.short	(.L_7 - .L_6)
.L_6:
        /*0004*/ 	.word	0x00000082


	//----- nvinfo : EIATTR_KPARAM_INFO
	.align		4
.L_7:
        /*0008*/ 	.byte	0x04, 0x17
        /*000a*/ 	.short	(.L_9 - .L_8)
.L_8:
        /*000c*/ 	.word	0x00000000
        /*0010*/ 	.short	0x000a
        /*0012*/ 	.short	0x0048
        /*0014*/ 	.byte	0x00, 0xf4, 0x21, 0x00


	//----- nvinfo : EIATTR_KPARAM_INFO
	.align		4
.L_9:
        /*0018*/ 	.byte	0x04, 0x17
        /*001a*/ 	.short	(.L_11 - .L_10)
.L_10:
        /*001c*/ 	.word	0x00000000
        /*0020*/ 	.short	0x0009
        /*0022*/ 	.short	0x0040
        /*0024*/ 	.byte	0x00, 0xf4, 0x21, 0x00


	//----- nvinfo : EIATTR_KPARAM_INFO
	.align		4
.L_11:
        /*0028*/ 	.byte	0x04, 0x17
        /*002a*/ 	.short	(.L_13 - .L_12)
.L_12:
        /*002c*/ 	.word	0x00000000
        /*0030*/ 	.short	0x0008
        /*0032*/ 	.short	0x0038
        /*0034*/ 	.byte	0x00, 0xf0, 0x21, 0x00


	//----- nvinfo : EIATTR_KPARAM_INFO
	.align		4
.L_13:
        /*0038*/ 	.byte	0x04, 0x17
        /*003a*/ 	.short	(.L_15 - .L_14)
.L_14:
        /*003c*/ 	.word	0x00000000
        /*0040*/ 	.short	0x0007
        /*0042*/ 	.short	0x0030
        /*0044*/ 	.byte	0x00, 0xf0, 0x21, 0x00


	//----- nvinfo : EIATTR_KPARAM_INFO
	.align		4
.L_15:
        /*0048*/ 	.byte	0x04, 0x17
        /*004a*/ 	.short	(.L_17 - .L_16)
.L_16:
        /*004c*/ 	.word	0x00000000
        /*0050*/ 	.short	0x0006
        /*0052*/ 	.short	0x0028
        /*0054*/ 	.byte	0x00, 0xf0, 0x21, 0x00


	//----- nvinfo : EIATTR_KPARAM_INFO
	.align		4
.L_17:
        /*0058*/ 	.byte	0x04, 0x17
        /*005a*/ 	.short	(.L_19 - .L_18)
.L_18:
        /*005c*/ 	.word	0x00000000
        /*0060*/ 	.short	0x0005
        /*0062*/ 	.short	0x0020
        /*0064*/ 	.byte	0x00, 0xf0, 0x11, 0x00


	//----- nvinfo : EIATTR_KPARAM_INFO
	.align		4
.L_19:
        /*0068*/ 	.byte	0x04, 0x17
        /*006a*/ 	.short	(.L_21 - .L_20)
.L_20:
        /*006c*/ 	.word	0x00000000
        /*0070*/ 	.short	0x0004
        /*0072*/ 	.short	0x001c
        /*0074*/ 	.byte	0x00, 0xf0, 0x11, 0x00


	//----- nvinfo : EIATTR_KPARAM_INFO
	.align		4
.L_21:
        /*0078*/ 	.byte	0x04, 0x17
        /*007a*/ 	.short	(.L_23 - .L_22)
.L_22:
        /*007c*/ 	.word	0x00000000
        /*0080*/ 	.short	0x0003
        /*0082*/ 	.short	0x0018
        /*0084*/ 	.byte	0x00, 0xf0, 0x11, 0x00


	//----- nvinfo : EIATTR_KPARAM_INFO
	.align		4
.L_23:
        /*0088*/ 	.byte	0x04, 0x17
        /*008a*/ 	.short	(.L_25 - .L_24)
.L_24:
        /*008c*/ 	.word	0x00000000
        /*0090*/ 	.short	0x0002
        /*0092*/ 	.short	0x0010
        /*0094*/ 	.byte	0x00, 0xf4, 0x21, 0x00


	//----- nvinfo : EIATTR_KPARAM_INFO
	.align		4
.L_25:
        /*0098*/ 	.byte	0x04, 0x17
        /*009a*/ 	.short	(.L_27 - .L_26)
.L_26:
        /*009c*/ 	.word	0x00000000
        /*00a0*/ 	.short	0x0001
        /*00a2*/ 	.short	0x0008
        /*00a4*/ 	.byte	0x00, 0xf4, 0x21, 0x00


	//----- nvinfo : EIATTR_KPARAM_INFO
	.align		4
.L_27:
        /*00a8*/ 	.byte	0x04, 0x17
        /*00aa*/ 	.short	(.L_29 - .L_28)
.L_28:
        /*00ac*/ 	.word	0x00000000
        /*00b0*/ 	.short	0x0000
        /*00b2*/ 	.short	0x0000
        /*00b4*/ 	.byte	0x00, 0xf4, 0x21, 0x00


	//----- nvinfo : EIATTR_SPARSE_MMA_MASK
	.align		4
.L_29:
        /*00b8*/ 	.byte	0x03, 0x50
        /*00ba*/ 	.short	0x0000


	//----- nvinfo : EIATTR_MAXREG_COUNT
	.align		4
        /*00bc*/ 	.byte	0x03, 0x1b
        /*00be*/ 	.short	0x00ff


	//----- nvinfo : EIATTR_NUM_BARRIERS
	.align		4
        /*00c0*/ 	.byte	0x02, 0x4c
        /*00c2*/ 	.byte	0x01
	.zero		1


	//----- nvinfo : EIATTR_MERCURY_ISA_VERSION
	.align		4
        /*00c4*/ 	.byte	0x03, 0x5f
        /*00c6*/ 	.short	0x0101


	//----- nvinfo : EIATTR_INT_WARP_WIDE_INSTR_OFFSETS
	.align		4
        /*00c8*/ 	.byte	0x04, 0x31
        /*00ca*/ 	.short	(.L_31 - .L_30)


	//   ....[0]....
.L_30:
        /*00cc*/ 	.word	0x00001370


	//   ....[1]....
        /*00d0*/ 	.word	0x00001390


	//   ....[2]....
        /*00d4*/ 	.word	0x00001440


	//   ....[3]....
        /*00d8*/ 	.word	0x000017d0


	//   ....[4]....
        /*00dc*/ 	.word	0x000017e0


	//   ....[5]....
        /*00e0*/ 	.word	0x00001850


	//   ....[6]....
        /*00e4*/ 	.word	0x00001860


	//   ....[7]....
        /*00e8*/ 	.word	0x00001ef0


	//   ....[8]....
        /*00ec*/ 	.word	0x00001f00


	//----- nvinfo : EIATTR_COOP_GROUP_MASK_REGIDS
	.align		4
.L_31:
        /*00f0*/ 	.byte	0x04, 0x29
        /*00f2*/ 	.short	(.L_33 - .L_32)


	//   ....[0]....
.L_32:
        /*00f4*/ 	.word	0xffffffff


	//   ....[1]....
        /*00f8*/ 	.word	0xffffffff


	//   ....[2]....
        /*00fc*/ 	.word	0xffffffff


	//----- nvinfo : EIATTR_COOP_GROUP_INSTR_OFFSETS
	.align		4
.L_33:
        /*0100*/ 	.byte	0x04, 0x28
        /*0102*/ 	.short	(.L_35 - .L_34)


	//   ....[0]....
.L_34:
        /*0104*/ 	.word	0x00000140


	//   ....[1]....
        /*0108*/ 	.word	0x000006e0


	//   ....[2]....
        /*010c*/ 	.word	0x00000cb0


	//----- nvinfo : EIATTR_MBARRIER_INSTR_OFFSETS
	.align		4
.L_35:
        /*0110*/ 	.byte	0x04, 0x39
        /*0112*/ 	.short	(.L_37 - .L_36)


	//   ....[0]....
.L_36:
        /*0114*/ 	.word	0x000014c0
        /*0118*/ 	.word	0x000000ff
        /*011c*/ 	.word	0x00006000
        /*0120*/ 	.short	0x0100
        /*0122*/ 	.byte	0x14
	.zero		1


	//   ....[1]....
        /*0124*/ 	.word	0x000014e0
        /*0128*/ 	.word	0x000000ff
        /*012c*/ 	.word	0x00006008
        /*0130*/ 	.short	0x0100
        /*0132*/ 	.byte	0x14
	.zero		1


	//   ....[2]....
        /*0134*/ 	.word	0x00001910
        /*0138*/ 	.word	0x000000ff
        /*013c*/ 	.word	0x00006000
        /*0140*/ 	.short	0x010a
        /*0142*/ 	.byte	0x12
	.zero		1


	//   ....[3]....
        /*0144*/ 	.word	0x00001c50
        /*0148*/ 	.word	0x000000ff
        /*014c*/ 	.word	0x00006000
        /*0150*/ 	.short	0x0108
        /*0152*/ 	.byte	0x14
	.zero		1


	//   ....[4]....
        /*0154*/ 	.word	0x00001d30
        /*0158*/ 	.word	0x000000ff
        /*015c*/ 	.word	0x00006008
        /*0160*/ 	.short	0x0108
        /*0162*/ 	.byte	0x14
	.zero		1


	//   ....[5]....
        /*0164*/ 	.word	0x00002100
        /*0168*/ 	.word	0x000000ff
        /*016c*/ 	.word	0x00006000
        /*0170*/ 	.short	0x010a
        /*0172*/ 	.byte	0x12
	.zero		1


	//----- nvinfo : EIATTR_NUM_MBARRIERS
	.align		4
.L_37:
        /*0174*/ 	.byte	0x03, 0x38
        /*0176*/ 	.short	0x0002


	//----- nvinfo : EIATTR_EXIT_INSTR_OFFSETS
	.align		4
        /*0178*/ 	.byte	0x04, 0x1c
        /*017a*/ 	.short	(.L_39 - .L_38)


	//   ....[0]....
.L_38:
        /*017c*/ 	.word	0x000020f0


	//----- nvinfo : EIATTR_REQNTID
	.align		4
.L_39:
        /*0180*/ 	.byte	0x04, 0x10
        /*0182*/ 	.short	(.L_41 - .L_40)
.L_40:
        /*0184*/ 	.word	0x00000080
        /*0188*/ 	.word	0x00000001
        /*018c*/ 	.word	0x00000001


	//----- nvinfo : EIATTR_CRS_STACK_SIZE
	.align		4
.L_41:
        /*0190*/ 	.byte	0x04, 0x1e
        /*0192*/ 	.short	(.L_43 - .L_42)
.L_42:
        /*0194*/ 	.word	0x00000000


	//----- nvinfo : EIATTR_CBANK_PARAM_SIZE
	.align		4
.L_43:
        /*0198*/ 	.byte	0x03, 0x19
        /*019a*/ 	.short	0x0050


	//----- nvinfo : EIATTR_PARAM_CBANK
	.align		4
        /*019c*/ 	.byte	0x04, 0x0a
        /*019e*/ 	.short	(.L_45 - .L_44)
	.align		4
.L_44:
        /*01a0*/ 	.word	index@(.nv.constant0.gluon_wgmma)
        /*01a4*/ 	.short	0x0210
        /*01a6*/ 	.short	0x0050


	//----- nvinfo : EIATTR_SW_WAR
	.align		4
.L_45:
        /*01a8*/ 	.byte	0x04, 0x36
        /*01aa*/ 	.short	(.L_47 - .L_46)
.L_46:
        /*01ac*/ 	.word	0x00000008
.L_47:


//--------------------- .nv.callgraph             --------------------------
	.section	.nv.callgraph,"",@"SHT_CUDA_CALLGRAPH"
	.align	4
	.sectionentsize	8
	.align		4
        /*0000*/ 	.word	0x00000000
	.align		4
        /*0004*/ 	.word	0xffffffff
	.align		4
        /*0008*/ 	.word	0x00000000
	.align		4
        /*000c*/ 	.word	0xfffffffe
	.align		4
        /*0010*/ 	.word	0x00000000
	.align		4
        /*0014*/ 	.word	0xfffffffd
	.align		4
        /*0018*/ 	.word	0x00000000
	.align		4
        /*001c*/ 	.word	0xfffffffc


//--------------------- .text.gluon_wgmma         --------------------------
	.section	.text.gluon_wgmma,"ax",@progbits
	.align	128
        .global         gluon_wgmma
        .type           gluon_wgmma,@function
        .size           gluon_wgmma,(.L_x_53 - gluon_wgmma)
        .other          gluon_wgmma,@"STO_CUDA_ENTRY STV_DEFAULT"
gluon_wgmma:
.text.gluon_wgmma:
[----:B------:R-:W-:Y:S01]  /*0000*/  LDC R1, c[0x0][0x28] ;  /* 0x00000a00ff017b82 */ /* 0x000fe20000000800 */
[----:B------:R-:W1:Y:S07]  /*0010*/  S2R R0, SR_TID.X ;  /* 0x0000000000007919 */ /* 0x000e6e0000002100 */
[----:B------:R-:W2:Y:S01]  /*0020*/  S2UR UR4, SR_CgaCtaId ;  /* 0x00000000000479c3 */ /* 0x000ea20000008800 */
[----:B------:R-:W-:Y:S01]  /*0030*/  UMOV UR20, 0x400 ;  /* 0x0000040000147882 */ /* 0x000fe20000000000 */
[----:B------:R-:W-:Y:S01]  /*0040*/  ULDC UR6, c[0x0][0xc] ;  /* 0x0000030000067ab9 */ /* 0x000fe20000000800 */
[----:B------:R-:W-:Y:S01]  /*0050*/  ULDC.64 UR32, c[0x0][0x250] ;  /* 0x0000940000207ab9 */ /* 0x000fe20000000a00 */
[----:B------:R-:W-:Y:S04]  /*0060*/  BSSY B0, `(.L_x_0) ;  /* 0x000001e000007945 */ /* 0x000fe80003800000 */
[----:B------:R-:W3:Y:S08]  /*0070*/  LDC R11, c[0x0][0x230] ;  /* 0x00008c00ff0b7b82 */ /* 0x000ef00000000800 */
[----:B------:R-:W-:Y:S08]  /*0080*/  S2UR UR34, SR_CTAID.Y ;  /* 0x00000000002279c3 */ /* 0x000ff00000002600 */
[----:B------:R-:W4:Y:S01]  /*0090*/  S2UR UR5, SR_CTAID.Z ;  /* 0x00000000000579c3 */ /* 0x000f220000002700 */
[----:B--2---:R-:W-:-:S03]  /*00a0*/  ULEA UR20, UR4, UR20, 0x18 ;  /* 0x0000001404147291 */ /* 0x004fc6000f8ec03f */
[----:B------:R-:W-:Y:S01]  /*00b0*/  ULDC UR4, c[0x0][0x10] ;  /* 0x0000040000047ab9 */ /* 0x000fe20000000800 */
[----:B-1----:R-:W-:-:S03]  /*00c0*/  LOP3.LUT R2, R0, 0x7f, RZ, 0xc0, !PT ;  /* 0x0000007f00027812 */ /* 0x002fc600078ec0ff */
[----:B------:R-:W1:Y:S01]  /*00d0*/  S2UR UR23, SR_CTAID.X ;  /* 0x00000000001779c3 */ /* 0x000e620000002500 */
[----:B---3--:R-:W-:Y:S01]  /*00e0*/  VIADD R8, R11, 0xffffffff ;  /* 0xffffffff0b087836 */ /* 0x008fe20000000000 */
[C---:B------:R-:W-:Y:S02]  /*00f0*/  ISETP.GE.U32.AND P0, PT, R2.reuse, 0x20, PT ;  /* 0x000000200200780c */ /* 0x040fe40003f06070 */
[C---:B------:R-:W-:Y:S02]  /*0100*/  ISETP.NE.U32.AND P2, PT, R2.reuse, RZ, PT ;  /* 0x000000ff0200720c */ /* 0x040fe40003f45070 */
[----:B------:R-:W-:Y:S02]  /*0110*/  LEA R4, R2, UR20, 0x2 ;  /* 0x0000001402047c11 */ /* 0x000fe4000f8e10ff */
[----:B------:R-:W2:Y:S07]  /*0120*/  LDC R3, c[0x0][0x228] ;  /* 0x00008a00ff037b82 */ /* 0x000eae0000000800 */
[----:B------:R3:W-:Y:S01]  /*0130*/  @!P0 STS [R4], RZ ;  /* 0x000000ff04008388 */ /* 0x0007e20000000800 */
[----:B------:R-:W-:-:S03]  /*0140*/  NOP ;  /* 0x0000000000007918 */ /* 0x000fc60000000000 */
[----:B------:R3:W-:Y:S01]  /*0150*/  @!P2 STS [UR20+0x20], R8 ;  /* 0x00002008ff00a988 */ /* 0x0007e20008000814 */
[----:B----4-:R-:W-:-:S04]  /*0160*/  UIMAD UR4, UR5, UR4, UR34 ;  /* 0x00000004050472a4 */ /* 0x010fc8000f8e0222 */
[----:B-1----:R-:W-:-:S04]  /*0170*/  UIMAD UR4, UR4, UR6, UR23 ;  /* 0x00000006040472a4 */ /* 0x002fc8000f8e0217 */
[----:B------:R-:W-:Y:S01]  /*0180*/  UIMAD UR5, UR4, 0x180, URZ ;  /* 0x00000180040578a4 */ /* 0x000fe2000f8e023f */
[----:B--2---:R-:W-:Y:S02]  /*0190*/  VIADD R3, R3, 0xffffffff ;  /* 0xffffffff03037836 */ /* 0x004fe40000000000 */
[----:B------:R-:W-:Y:S01]  /*01a0*/  UMOV UR4, URZ ;  /* 0x0000003f00047c82 */ /* 0x000fe20008000000 */
[----:B------:R-:W-:-:S04]  /*01b0*/  UIADD3 UR28, UP0, UR5, UR32, URZ ;  /* 0x00000020051c7290 */ /* 0x000fc8000ff1e03f */
[----:B------:R-:W-:Y:S01]  /*01c0*/  ULEA.HI.X.SX32 UR29, UR5, UR33, 0x1, UP0 ;  /* 0x00000021051d7291 */ /* 0x000fe200080f0e3f */
[----:B---3--:R-:W-:Y:S11]  /*01d0*/  @P2 BRA `(.L_x_1) ;  /* 0x0000000000182947 */ /* 0x008ff60003800000 */
[----:B------:R-:W1:Y:S01]  /*01e0*/  LDS R5, [UR20+0x8] ;  /* 0x00000814ff057984 */ /* 0x000e620008000800 */
[----:B------:R-:W2:Y:S01]  /*01f0*/  LDC.64 R12, c[0x0][0x210] ;  /* 0x00008400ff0c7b82 */ /* 0x000ea20000000a00 */
[----:B------:R-:W-:Y:S02]  /*0200*/  IMAD.MOV.U32 R6, RZ, RZ, 0x70 ;  /* 0x00000070ff067424 */ /* 0x000fe400078e00ff */
[----:B--2---:R2:W-:Y:S03]  /*0210*/  STS.64 [UR20], R12 ;  /* 0x0000000cff007988 */ /* 0x0045e60008000a14 */
[----:B-1----:R-:W-:-:S05]  /*0220*/  LOP3.LUT R5, R5, 0x10, R6, 0xd8, !PT ;  /* 0x0000001005057812 */ /* 0x002fca00078ed806 */
[----:B------:R2:W-:Y:S02]  /*0230*/  STS [UR20+0x8], R5 ;  /* 0x00000805ff007988 */ /* 0x0005e40008000814 */
.L_x_1:
[----:B------:R-:W-:Y:S05]  /*0240*/  BSYNC B0 ;  /* 0x0000000000007941 */ /* 0x000fea0003800000 */
.L_x_0:
[----:B------:R-:W-:Y:S04]  /*0250*/  BSSY B0, `(.L_x_2) ;  /* 0x000000a000007945 */ /* 0x000fe80003800000 */
[----:B------:R-:W-:Y:S05]  /*0260*/  @P2 BRA `(.L_x_3) ;  /* 0x0000000000202947 */ /* 0x000fea0003800000 */
[----:B--2---:R-:W1:Y:S01]  /*0270*/  LDS R5, [UR20+0x34] ;  /* 0x00003414ff057984 */ /* 0x004e620008000800 */
[----:B------:R-:W-:Y:S02]  /*0280*/  IMAD.MOV.U32 R6, RZ, RZ, 0x3f000000 ;  /* 0x3f000000ff067424 */ /* 0x000fe400078e00ff */
[----:B------:R-:W-:Y:S01]  /*0290*/  @!P2 IMAD.MOV.U32 R7, RZ, RZ, 0x7f ;  /* 0x0000007fff07a424 */ /* 0x000fe200078e00ff */
[----:B------:R-:W2:Y:S02]  /*02a0*/  @!P2 LDS R10, [UR20+0x38] ;  /* 0x00003814ff0aa984 */ /* 0x000ea40008000800 */
[----:B-1----:R-:W-:Y:S02]  /*02b0*/  LOP3.LUT R5, R5, 0xff000000, R6, 0xb8, !PT ;  /* 0xff00000005057812 */ /* 0x002fe400078eb806 */
[----:B--2---:R-:W-:-:S03]  /*02c0*/  @!P2 LOP3.LUT R6, R10, 0xff, R7, 0xb8, !PT ;  /* 0x000000ff0a06a812 */ /* 0x004fc600078eb807 */
[----:B------:R1:W-:Y:S04]  /*02d0*/  STS [UR20+0x34], R5 ;  /* 0x00003405ff007988 */ /* 0x0003e80008000814 */
[----:B------:R1:W-:Y:S02]  /*02e0*/  @!P2 STS [UR20+0x38], R6 ;  /* 0x00003806ff00a988 */ /* 0x0003e40008000814 */
.L_x_3:
[----:B------:R-:W-:Y:S05]  /*02f0*/  BSYNC B0 ;  /* 0x0000000000007941 */ /* 0x000fea0003800000 */
.L_x_2:
[----:B------:R-:W-:Y:S04]  /*0300*/  BSSY B0, `(.L_x_4) ;  /* 0x000000a000007945 */ /* 0x000fe80003800000 */
[----:B------:R-:W-:Y:S05]  /*0310*/  @P2 BRA `(.L_x_5) ;  /* 0x0000000000202947 */ /* 0x000fea0003800000 */
[----:B-12---:R-:W1:Y:S01]  /*0320*/  LDS R5, [UR20+0x1c] ;  /* 0x00001c14ff057984 */ /* 0x006e620008000800 */
[----:B------:R-:W2:Y:S03]  /*0330*/  LDC.64 R6, c[0x0][0x238] ;  /* 0x00008e00ff067b82 */ /* 0x000ea60000000a00 */
[----:B------:R3:W-:Y:S01]  /*0340*/  STS [UR20+0x24], R3 ;  /* 0x00002403ff007988 */ /* 0x0007e20008000814 */
[--C-:B--2---:R-:W-:Y:S02]  /*0350*/  SHF.R.U32.HI R10, RZ, 0x4, R7.reuse ;  /* 0x00000004ff0a7819 */ /* 0x104fe40000011607 */
[----:B------:R-:W-:-:S05]  /*0360*/  SHF.R.U64 R6, R6, 0x4, R7 ;  /* 0x0000000406067819 */ /* 0x000fca0000001207 */
[----:B------:R3:W-:Y:S01]  /*0370*/  STS [UR20+0xc], R6 ;  /* 0x00000c06ff007988 */ /* 0x0007e20008000814 */
[----:B-1----:R-:W-:-:S05]  /*0380*/  LOP3.LUT R5, R5, 0xf, R10, 0xb8, !PT ;  /* 0x0000000f05057812 */ /* 0x002fca00078eb80a */
[----:B------:R3:W-:Y:S02]  /*0390*/  STS [UR20+0x1c], R5 ;  /* 0x00001c05ff007988 */ /* 0x0007e40008000814 */
.L_x_5:
[----:B------:R-:W-:Y:S05]  /*03a0*/  BSYNC B0 ;  /* 0x0000000000007941 */ /* 0x000fea0003800000 */
.L_x_4:
[----:B------:R-:W-:Y:S04]  /*03b0*/  BSSY B1, `(.L_x_6) ;  /* 0x000001d000017945 */ /* 0x000fe80003800000 */
[----:B------:R-:W-:Y:S04]  /*03c0*/  BSSY B0, `(.L_x_7) ;  /* 0x0000018000007945 */ /* 0x000fe80003800000 */
[----:B------:R-:W-:Y:S05]  /*03d0*/  @P2 BRA `(.L_x_8) ;  /* 0x00000000001c2947 */ /* 0x000fea0003800000 */
[----:B-123--:R-:W1:Y:S02]  /*03e0*/  LDS R5, [UR20+0x34] ;  /* 0x00003414ff057984 */ /* 0x00ee640008000800 */
[----:B-1----:R-:W-:-:S05]  /*03f0*/  LOP3.LUT R5, R5, 0x7, RZ, 0xb8, !PT ;  /* 0x0000000705057812 */ /* 0x002fca00078eb8ff */
[----:B------:R1:W-:Y:S01]  /*0400*/  STS [UR20+0x34], R5 ;  /* 0x00003405ff007988 */ /* 0x0003e20008000814 */
[----:B------:R-:W-:Y:S05]  /*0410*/  @P2 BRA `(.L_x_9) ;  /* 0x00000000001c2947 */ /* 0x000fea0003800000 */
[----:B-1----:R-:W1:Y:S02]  /*0420*/  LDS R5, [UR20+0x34] ;  /* 0x00003414ff057984 */ /* 0x002e640008000800 */
[----:B-1----:R-:W-:-:S05]  /*0430*/  LOP3.LUT R5, R5, 0x38, RZ, 0xb8, !PT ;  /* 0x0000003805057812 */ /* 0x002fca00078eb8ff */
[----:B------:R4:W-:Y:S02]  /*0440*/  STS [UR20+0x34], R5 ;  /* 0x00003405ff007988 */ /* 0x0009e40008000814 */
.L_x_8:
[----:B------:R-:W-:Y:S05]  /*0450*/  @P2 BRA `(.L_x_10) ;  /* 0x00000000001c2947 */ /* 0x000fea0003800000 */
[----:B-1234-:R-:W1:Y:S02]  /*0460*/  LDS R5, [UR20+0x8] ;  /* 0x00000814ff057984 */ /* 0x01ee640008000800 */
[----:B-1----:R-:W-:-:S05]  /*0470*/  LOP3.LUT R5, R5, 0x780, RZ, 0xb8, !PT ;  /* 0x0000078005057812 */ /* 0x002fca00078eb8ff */
[----:B------:R2:W-:Y:S02]  /*0480*/  STS [UR20+0x8], R5 ;  /* 0x00000805ff007988 */ /* 0x0005e40008000814 */
.L_x_9:
[----:B------:R-:W-:Y:S05]  /*0490*/  @P2 BRA `(.L_x_11) ;  /* 0x0000000000282947 */ /* 0x000fea0003800000 */
[----:B-12---:R-:W1:Y:S02]  /*04a0*/  LDS R5, [UR20+0x8] ;  /* 0x00000814ff057984 */ /* 0x006e640008000800 */
[----:B-1----:R-:W-:-:S05]  /*04b0*/  LOP3.LUT R5, R5, 0x1800, RZ, 0xb8, !PT ;  /* 0x0000180005057812 */ /* 0x002fca00078eb8ff */
[----:B------:R5:W-:Y:S02]  /*04c0*/  STS [UR20+0x8], R5 ;  /* 0x00000805ff007988 */ /* 0x000be40008000814 */
.L_x_10:
[----:B------:R-:W-:Y:S05]  /*04d0*/  @P2 BREAK B0 ;  /* 0x0000000000002942 */ /* 0x000fea0003800000 */
[----:B------:R-:W-:Y:S05]  /*04e0*/  @P2 BRA `(.L_x_12) ;  /* 0x0000000000242947 */ /* 0x000fea0003800000 */
[----:B-1-3--:R-:W1:Y:S01]  /*04f0*/  LDS R6, [UR20+0x8] ;  /* 0x00000814ff067984 */ /* 0x00ae620008000800 */
[----:B--2-45:R-:W-:-:S05]  /*0500*/  IMAD.MOV.U32 R5, RZ, RZ, 0x6000 ;  /* 0x00006000ff057424 */ /* 0x034fca00078e00ff */
[----:B-1----:R-:W-:-:S04]  /*0510*/  LOP3.LUT R5, R6, 0x4000, R5, 0xd8, !PT ;  /* 0x0000400006057812 */ /* 0x002fc800078ed805 */
[----:B------:R-:W-:-:S05]  /*0520*/  LOP3.LUT R5, R5, 0x400000, RZ, 0xb8, !PT ;  /* 0x0040000005057812 */ /* 0x000fca00078eb8ff */
[----:B------:R3:W-:Y:S02]  /*0530*/  STS [UR20+0x8], R5 ;  /* 0x00000805ff007988 */ /* 0x0007e40008000814 */
.L_x_11:
[----:B------:R-:W-:Y:S05]  /*0540*/  BSYNC B0 ;  /* 0x0000000000007941 */ /* 0x000fea0003800000 */
.L_x_7:
[----:B-123--:R-:W1:Y:S02]  /*0550*/  @!P2 LDS R5, [UR20+0x8] ;  /* 0x00000814ff05a984 */ /* 0x00ee640008000800 */
[----:B-1----:R-:W-:-:S05]  /*0560*/  @!P2 LOP3.LUT R5, R5, 0x8000, RZ, 0xb8, !PT ;  /* 0x000080000505a812 */ /* 0x002fca00078eb8ff */
[----:B------:R1:W-:Y:S02]  /*0570*/  @!P2 STS [UR20+0x8], R5 ;  /* 0x00000805ff00a988 */ /* 0x0003e40008000814 */
.L_x_12:
[----:B------:R-:W-:Y:S05]  /*0580*/  BSYNC B1 ;  /* 0x0000000000017941 */ /* 0x000fea0003800000 */
.L_x_6:
[----:B------:R-:W-:Y:S05]  /*0590*/  WARPSYNC.ALL ;  /* 0x0000000000007948 */ /* 0x000fea0003800000 */
[----:B------:R-:W-:Y:S05]  /*05a0*/  @P0 BRA `(.L_x_13) ;  /* 0x0000000000280947 */ /* 0x000fea0003800000 */
[----:B-12345:R-:W1:Y:S01]  /*05b0*/  S2R R5, SR_LANEID ;  /* 0x0000000000057919 */ /* 0x03ee620000000000 */
[----:B------:R-:W-:Y:S05]  /*05c0*/  WARPSYNC.ALL ;  /* 0x0000000000007948 */ /* 0x000fea0003800000 */
[----:B-1----:R-:W-:-:S05]  /*05d0*/  IMAD.SHL.U32 R5, R5, 0x4, RZ ;  /* 0x0000000405057824 */ /* 0x002fca00078e00ff */
[----:B------:R-:W1:Y:S01]  /*05e0*/  LDS R9, [R5+UR20] ;  /* 0x0000001405097984 */ /* 0x000e620008000800 */
[----:B------:R-:W-:-:S05]  /*05f0*/  IADD3 R6, P1, R5, UR28, RZ ;  /* 0x0000001c05067c10 */ /* 0x000fca000ff3e0ff */
[----:B------:R-:W-:-:S05]  /*0600*/  IMAD.X R7, RZ, RZ, UR29, P1 ;  /* 0x0000001dff077e24 */ /* 0x000fca00088e06ff */
[----:B-1----:R1:W2:Y:S01]  /*0610*/  ATOMG.E.EXCH.STRONG.GPU PT, RZ, [R6], R9 ;  /* 0x0000000906ff73a8 */ /* 0x0022a200041ee100 */
[----:B------:R-:W-:-:S04]  /*0620*/  DEPBAR {5,4,3,2,1,0} ;  /* 0x0000003f0000791a */ /* 0x000fc80000000000 */
[----:B------:R1:W-:Y:S01]  /*0630*/  UTMACCTL.IV [UR28] ;  /* 0x000000001c0079b9 */ /* 0x0003e20008000000 */
[----:B------:R-:W-:Y:S01]  /*0640*/  NOP ;  /* 0x0000000000007918 */ /* 0x000fe20000000000 */
.L_x_13:
[----:B------:R-:W-:Y:S05]  /*0650*/  @P0 BRA `(.L_x_14) ;  /* 0x00000000000c0947 */ /* 0x000fea0003800000 */
[----:B------:R0:W-:Y:S01]  /*0660*/  UTMACMDFLUSH ;  /* 0x00000000000079b7 */ /* 0x0001e20000000000 */
[----:B------:R-:W-:Y:S05]  /*0670*/  @P0 BRA `(.L_x_14) ;  /* 0x0000000000040947 */ /* 0x000fea0003800000 */
[----:B------:R-:W-:-:S04]  /*0680*/  DEPBAR.LE SB0, 0x0 ;  /* 0x000080000000791a */ /* 0x000fc80000000000 */
.L_x_14:
[----:B------:R-:W-:Y:S05]  /*0690*/  WARPSYNC.ALL ;  /* 0x0000000000007948 */ /* 0x000fea0003800000 */
[----:B--2---:R-:W-:Y:S06]  /*06a0*/  BAR.SYNC.DEFER_BLOCKING 0x0 ;  /* 0x0000000000007b1d */ /* 0x004fec0000010000 */
[----:B------:R-:W-:Y:S02]  /*06b0*/  BSSY B1, `(.L_x_15) ;  /* 0x000000b000017945 */ /* 0x000fe40003800000 */
[----:B------:R-:W-:Y:S06]  /*06c0*/  BAR.SYNC.DEFER_BLOCKING 0x0 ;  /* 0x0000000000007b1d */ /* 0x000fec0000010000 */
[----:B------:R2:W-:Y:S01]  /*06d0*/  @!P0 STS [R4], RZ ;  /* 0x000000ff04008388 */ /* 0x0005e20000000800 */
[----:B------:R-:W-:Y:S01]  /*06e0*/  NOP ;  /* 0x0000000000007918 */ /* 0x000fe20000000000 */
[----:B------:R-:W-:Y:S05]  /*06f0*/  @P2 BRA `(.L_x_16) ;  /* 0x0000000000182947 */ /* 0x000fea0003800000 */
[----:B-1-345:R-:W1:Y:S01]  /*0700*/  LDS R5, [UR20+0x8] ;  /* 0x00000814ff057984 */ /* 0x03ae620008000800 */
[----:B------:R-:W3:Y:S01]  /*0710*/  LDC.64 R12, c[0x0][0x218] ;  /* 0x00008600ff0c7b82 */ /* 0x000ee20000000a00 */
[----:B------:R-:W-:Y:S02]  /*0720*/  IMAD.MOV.U32 R6, RZ, RZ, 0x70 ;  /* 0x00000070ff067424 */ /* 0x000fe400078e00ff */
[----:B---3--:R3:W-:Y:S03]  /*0730*/  STS.64 [UR20], R12 ;  /* 0x0000000cff007988 */ /* 0x0087e60008000a14 */
[----:B-1----:R-:W-:-:S05]  /*0740*/  LOP3.LUT R5, R5, 0x10, R6, 0xd8, !PT ;  /* 0x0000001005057812 */ /* 0x002fca00078ed806 */
[----:B------:R3:W-:Y:S02]  /*0750*/  STS [UR20+0x8], R5 ;  /* 0x00000805ff007988 */ /* 0x0007e40008000814 */
.L_x_16:
[----:B-1----:R-:W-:Y:S05]  /*0760*/  BSYNC B1 ;  /* 0x0000000000017941 */ /* 0x002fea0003800000 */
.L_x_15:
[----:B------:R-:W-:Y:S04]  /*0770*/  BSSY B2, `(.L_x_17) ;  /* 0x000000f000027945 */ /* 0x000fe80003800000 */
[----:B------:R-:W-:Y:S04]  /*0780*/  BSSY B1, `(.L_x_18) ;  /* 0x000000c000017945 */ /* 0x000fe80003800000 */
[----:B------:R-:W-:Y:S05]  /*0790*/  @P2 BRA `(.L_x_19) ;  /* 0x0000000000282947 */ /* 0x000fea0003800000 */
[----:B---345:R-:W1:Y:S01]  /*07a0*/  LDS R5, [UR20+0x34] ;  /* 0x00003414ff057984 */ /* 0x038e620008000800 */
[----:B------:R-:W-:Y:S01]  /*07b0*/  IMAD.MOV.U32 R6, RZ, RZ, 0x3f000000 ;  /* 0x3f000000ff067424 */ /* 0x000fe200078e00ff */
[----:B------:R-:W-:Y:S05]  /*07c0*/  @P2 BREAK B1 ;  /* 0x0000000000012942 */ /* 0x000fea0003800000 */
[----:B-1----:R-:W-:-:S05]  /*07d0*/  LOP3.LUT R5, R5, 0xff000000, R6, 0xb8, !PT ;  /* 0xff00000005057812 */ /* 0x002fca00078eb806 */
[----:B------:R1:W-:Y:S01]  /*07e0*/  STS [UR20+0x34], R5 ;  /* 0x00003405ff007988 */ /* 0x0003e20008000814 */
[----:B------:R-:W-:Y:S05]  /*07f0*/  @P2 BRA `(.L_x_20) ;  /* 0x0000000000182947 */ /* 0x000fea0003800000 */
[----:B------:R-:W3:Y:S01]  /*0800*/  LDS R6, [UR20+0x38] ;  /* 0x00003814ff067984 */ /* 0x000ee20008000800 */
[----:B-1----:R-:W-:-:S05]  /*0810*/  IMAD.MOV.U32 R5, RZ, RZ, 0x3f ;  /* 0x0000003fff057424 */ /* 0x002fca00078e00ff */
[----:B---3--:R-:W-:-:S05]  /*0820*/  LOP3.LUT R5, R6, 0xff, R5, 0xb8, !PT ;  /* 0x000000ff06057812 */ /* 0x008fca00078eb805 */
[----:B------:R1:W-:Y:S02]  /*0830*/  STS [UR20+0x38], R5 ;  /* 0x00003805ff007988 */ /* 0x0003e40008000814 */
.L_x_19:
[----:B------:R-:W-:Y:S05]  /*0840*/  BSYNC B1 ;  /* 0x0000000000017941 */ /* 0x000fea0003800000 */
.L_x_18:
[----:B------:R1:W-:Y:S02]  /*0850*/  @!P2 STS [UR20+0x20], R8 ;  /* 0x00002008ff00a988 */ /* 0x0003e40008000814 */
.L_x_20:
[----:B------:R-:W-:Y:S05]  /*0860*/  BSYNC B2 ;  /* 0x0000000000027941 */ /* 0x000fea0003800000 */
.L_x_17:
[----:B------:R-:W-:Y:S05]  /*0870*/  WARPSYNC.ALL ;  /* 0x0000000000007948 */ /* 0x000fea0003800000 */
[----:B-1-345:R-:W1:Y:S01]  /*0880*/  LDC R5, c[0x0][0x22c] ;  /* 0x00008b00ff057b82 */ /* 0x03ae620000000800 */
[----:B------:R-:W-:Y:S01]  /*0890*/  BSSY B2, `(.L_x_21) ;  /* 0x000000b000027945 */ /* 0x000fe20003800000 */
[----:B-1----:R-:W-:-:S03]  /*08a0*/  VIADD R5, R5, 0xffffffff ;  /* 0xffffffff05057836 */ /* 0x002fc60000000000 */
[----:B------:R-:W-:Y:S05]  /*08b0*/  @P2 BRA `(.L_x_22) ;  /* 0x0000000000202947 */ /* 0x000fea0003800000 */
[----:B------:R-:W1:Y:S01]  /*08c0*/  LDS R6, [UR20+0x1c] ;  /* 0x00001c14ff067984 */ /* 0x000e620008000800 */
[----:B------:R-:W3:Y:S03]  /*08d0*/  LDC.64 R12, c[0x0][0x240] ;  /* 0x00009000ff0c7b82 */ /* 0x000ee60000000a00 */
[----:B------:R4:W-:Y:S01]  /*08e0*/  STS [UR20+0x24], R5 ;  /* 0x00002405ff007988 */ /* 0x0009e20008000814 */
[--C-:B---3--:R-:W-:Y:S02]  /*08f0*/  SHF.R.U32.HI R9, RZ, 0x4, R13.reuse ;  /* 0x00000004ff097819 */ /* 0x108fe4000001160d */
[----:B------:R-:W-:-:S05]  /*0900*/  SHF.R.U64 R7, R12, 0x4, R13 ;  /* 0x000000040c077819 */ /* 0x000fca000000120d */
[----:B------:R4:W-:Y:S01]  /*0910*/  STS [UR20+0xc], R7 ;  /* 0x00000c07ff007988 */ /* 0x0009e20008000814 */
[----:B-1----:R-:W-:-:S05]  /*0920*/  LOP3.LUT R6, R6, 0xf, R9, 0xb8, !PT ;  /* 0x0000000f06067812 */ /* 0x002fca00078eb809 */
[----:B------:R4:W-:Y:S02]  /*0930*/  STS [UR20+0x1c], R6 ;  /* 0x00001c06ff007988 */ /* 0x0009e40008000814 */
.L_x_22:
[----:B------:R-:W-:Y:S05]  /*0940*/  BSYNC B2 ;  /* 0x0000000000027941 */ /* 0x000fea0003800000 */
.L_x_21:
[----:B------:R-:W-:Y:S04]  /*0950*/  BSSY B3, `(.L_x_23) ;  /* 0x000001d000037945 */ /* 0x000fe80003800000 */
[----:B------:R-:W-:Y:S04]  /*0960*/  BSSY B2, `(.L_x_24) ;  /* 0x0000018000027945 */ /* 0x000fe80003800000 */
[----:B------:R-:W-:Y:S05]  /*0970*/  @P2 BRA `(.L_x_25) ;  /* 0x00000000001c2947 */ /* 0x000fea0003800000 */
[----:B----4-:R-:W1:Y:S02]  /*0980*/  LDS R6, [UR20+0x34] ;  /* 0x00003414ff067984 */ /* 0x010e640008000800 */
[----:B-1----:R-:W-:-:S05]  /*0990*/  LOP3.LUT R6, R6, 0x7, RZ, 0xb8, !PT ;  /* 0x0000000706067812 */ /* 0x002fca00078eb8ff */
[----:B------:R1:W-:Y:S01]  /*09a0*/  STS [UR20+0x34], R6 ;  /* 0x00003406ff007988 */ /* 0x0003e20008000814 */
[----:B------:R-:W-:Y:S05]  /*09b0*/  @P2 BRA `(.L_x_26) ;  /* 0x00000000001c2947 */ /* 0x000fea0003800000 */
[----:B-1----:R-:W1:Y:S02]  /*09c0*/  LDS R6, [UR20+0x34] ;  /* 0x00003414ff067984 */ /* 0x002e640008000800 */
[----:B-1----:R-:W-:-:S05]  /*09d0*/  LOP3.LUT R6, R6, 0x38, RZ, 0xb8, !PT ;  /* 0x0000003806067812 */ /* 0x002fca00078eb8ff */
[----:B------:R1:W-:Y:S02]  /*09e0*/  STS [UR20+0x34], R6 ;  /* 0x00003406ff007988 */ /* 0x0003e40008000814 */
.L_x_25:
[----:B------:R-:W-:Y:S05]  /*09f0*/  @P2 BRA `(.L_x_27) ;  /* 0x00000000001c2947 */ /* 0x000fea0003800000 */
[----:B-1--4-:R-:W1:Y:S02]  /*0a00*/  LDS R6, [UR20+0x8] ;  /* 0x00000814ff067984 */ /* 0x012e640008000800 */
[----:B-1----:R-:W-:-:S05]  /*0a10*/  LOP3.LUT R6, R6, 0x780, RZ, 0xb8, !PT ;  /* 0x0000078006067812 */ /* 0x002fca00078eb8ff */
[----:B------:R3:W-:Y:S02]  /*0a20*/  STS [UR20+0x8], R6 ;  /* 0x00000806ff007988 */ /* 0x0007e40008000814 */
.L_x_26:
[----:B------:R-:W-:Y:S05]  /*0a30*/  @P2 BRA `(.L_x_28) ;  /* 0x0000000000282947 */ /* 0x000fea0003800000 */
[----:B-1-3--:R-:W1:Y:S02]  /*0a40*/  LDS R6, [UR20+0x8] ;  /* 0x00000814ff067984 */ /* 0x00ae640008000800 */
[----:B-1----:R-:W-:-:S05]  /*0a50*/  LOP3.LUT R6, R6, 0x1800, RZ, 0xb8, !PT ;  /* 0x0000180006067812 */ /* 0x002fca00078eb8ff */
[----:B------:R3:W-:Y:S02]  /*0a60*/  STS [UR20+0x8], R6 ;  /* 0x00000806ff007988 */ /* 0x0007e40008000814 */
.L_x_27:
[----:B------:R-:W-:Y:S05]  /*0a70*/  @P2 BREAK B2 ;  /* 0x0000000000022942 */ /* 0x000fea0003800000 */
[----:B------:R-:W-:Y:S05]  /*0a80*/  @P2 BRA `(.L_x_29) ;  /* 0x0000000000242947 */ /* 0x000fea0003800000 */
[----:B-1-34-:R-:W1:Y:S01]  /*0a90*/  LDS R6, [UR20+0x8] ;  /* 0x00000814ff067984 */ /* 0x01ae620008000800 */
[----:B------:R-:W-:-:S05]  /*0aa0*/  IMAD.MOV.U32 R7, RZ, RZ, 0x6000 ;  /* 0x00006000ff077424 */ /* 0x000fca00078e00ff */
[----:B-1----:R-:W-:-:S04]  /*0ab0*/  LOP3.LUT R6, R6, 0x4000, R7, 0xd8, !PT ;  /* 0x0000400006067812 */ /* 0x002fc800078ed807 */
[----:B------:R-:W-:-:S05]  /*0ac0*/  LOP3.LUT R6, R6, 0x400000, RZ, 0xb8, !PT ;  /* 0x0040000006067812 */ /* 0x000fca00078eb8ff */
[----:B------:R4:W-:Y:S02]  /*0ad0*/  STS [UR20+0x8], R6 ;  /* 0x00000806ff007988 */ /* 0x0009e40008000814 */
.L_x_28:
[----:B------:R-:W-:Y:S05]  /*0ae0*/  BSYNC B2 ;  /* 0x0000000000027941 */ /* 0x000fea0003800000 */
.L_x_24:
[----:B-1-34-:R-:W1:Y:S02]  /*0af0*/  @!P2 LDS R6, [UR20+0x8] ;  /* 0x00000814ff06a984 */ /* 0x01ae640008000800 */
[----:B-1----:R-:W-:-:S05]  /*0b00*/  @!P2 LOP3.LUT R6, R6, 0x8000, RZ, 0xb8, !PT ;  /* 0x000080000606a812 */ /* 0x002fca00078eb8ff */
[----:B------:R5:W-:Y:S02]  /*0b10*/  @!P2 STS [UR20+0x8], R6 ;  /* 0x00000806ff00a988 */ /* 0x000be40008000814 */
.L_x_29:
[----:B------:R-:W-:Y:S05]  /*0b20*/  BSYNC B3 ;  /* 0x0000000000037941 */ /* 0x000fea0003800000 */
.L_x_23:
[----:B------:R-:W-:Y:S05]  /*0b30*/  WARPSYNC.ALL ;  /* 0x0000000000007948 */ /* 0x000fea0003800000 */
[----:B------:R-:W-:-:S04]  /*0b40*/  UIADD3 UR31, UR5, 0x80, URZ ;  /* 0x00000080051f7890 */ /* 0x000fc8000fffe03f */
[----:B------:R-:W-:-:S04]  /*0b50*/  UIADD3 UR30, UP0, UR31, UR32, URZ ;  /* 0x000000201f1e7290 */ /* 0x000fc8000ff1e03f */
[----:B------:R-:W-:Y:S01]  /*0b60*/  ULEA.HI.X.SX32 UR31, UR31, UR33, 0x1, UP0 ;  /* 0x000000211f1f7291 */ /* 0x000fe200080f0e3f */
[----:B------:R-:W-:Y:S11]  /*0b70*/  @P0 BRA `(.L_x_30) ;  /* 0x0000000000280947 */ /* 0x000ff60003800000 */
[----:B-1-345:R-:W1:Y:S01]  /*0b80*/  S2R R6, SR_LANEID ;  /* 0x0000000000067919 */ /* 0x03ae620000000000 */
[----:B------:R-:W-:Y:S05]  /*0b90*/  WARPSYNC.ALL ;  /* 0x0000000000007948 */ /* 0x000fea0003800000 */
[----:B-1----:R-:W-:-:S05]  /*0ba0*/  IMAD.SHL.U32 R8, R6, 0x4, RZ ;  /* 0x0000000406087824 */ /* 0x002fca00078e00ff */
[----:B------:R-:W1:Y:S01]  /*0bb0*/  LDS R9, [R8+UR20] ;  /* 0x0000001408097984 */ /* 0x000e620008000800 */
[----:B------:R-:W-:-:S05]  /*0bc0*/  IADD3 R6, P1, R8, UR30, RZ ;  /* 0x0000001e08067c10 */ /* 0x000fca000ff3e0ff */
[----:B------:R-:W-:-:S05]  /*0bd0*/  IMAD.X R7, RZ, RZ, UR31, P1 ;  /* 0x0000001fff077e24 */ /* 0x000fca00088e06ff */
[----:B-1----:R1:W3:Y:S01]  /*0be0*/  ATOMG.E.EXCH.STRONG.GPU PT, RZ, [R6], R9 ;  /* 0x0000000906ff73a8 */ /* 0x0022e200041ee100 */
[----:B------:R-:W-:-:S04]  /*0bf0*/  DEPBAR {5,4,3,2,1,0} ;  /* 0x0000003f0000791a */ /* 0x000fc80000000000 */
[----:B------:R1:W-:Y:S01]  /*0c00*/  UTMACCTL.IV [UR30] ;  /* 0x000000001e0079b9 */ /* 0x0003e20008000000 */
[----:B------:R-:W-:Y:S01]  /*0c10*/  NOP ;  /* 0x0000000000007918 */ /* 0x000fe20000000000 */
.L_x_30:
[----:B------:R-:W-:Y:S05]  /*0c20*/  @P0 BRA `(.L_x_31) ;  /* 0x00000000000c0947 */ /* 0x000fea0003800000 */
[----:B------:R0:W-:Y:S01]  /*0c30*/  UTMACMDFLUSH ;  /* 0x00000000000079b7 */ /* 0x0001e20000000000 */
[----:B------:R-:W-:Y:S05]  /*0c40*/  @P0 BRA `(.L_x_31) ;  /* 0x0000000000040947 */ /* 0x000fea0003800000 */
[----:B------:R-:W-:-:S04]  /*0c50*/  DEPBAR.LE SB0, 0x0 ;  /* 0x000080000000791a */ /* 0x000fc80000000000 */
.L_x_31:
[----:B------:R-:W-:Y:S05]  /*0c60*/  WARPSYNC.ALL ;  /* 0x0000000000007948 */ /* 0x000fea0003800000 */
[----:B---3--:R-:W-:Y:S06]  /*0c70*/  BAR.SYNC.DEFER_BLOCKING 0x0 ;  /* 0x0000000000007b1d */ /* 0x008fec0000010000 */
[----:B------:R-:W-:Y:S02]  /*0c80*/  BSSY B3, `(.L_x_32) ;  /* 0x000000b000037945 */ /* 0x000fe40003800000 */
[----:B------:R-:W-:Y:S06]  /*0c90*/  BAR.SYNC.DEFER_BLOCKING 0x0 ;  /* 0x0000000000007b1d */ /* 0x000fec0000010000 */
[----:B------:R3:W-:Y:S01]  /*0ca0*/  @!P0 STS [R4], RZ ;  /* 0x000000ff04008388 */ /* 0x0007e20000000800 */
[----:B------:R-:W-:Y:S01]  /*0cb0*/  NOP ;  /* 0x0000000000007918 */ /* 0x000fe20000000000 */
[----:B------:R-:W-:Y:S05]  /*0cc0*/  @P2 BRA `(.L_x_33) ;  /* 0x0000000000182947 */ /* 0x000fea0003800000 */
[----:B--23--:R-:W2:Y:S01]  /*0cd0*/  LDS R4, [UR20+0x8] ;  /* 0x00000814ff047984 */ /* 0x00cea20008000800 */
[----:B-1----:R-:W1:Y:S01]  /*0ce0*/  LDC.64 R8, c[0x0][0x220] ;  /* 0x00008800ff087b82 */ /* 0x002e620000000a00 */
[----:B----4-:R-:W-:Y:S02]  /*0cf0*/  IMAD.MOV.U32 R7, RZ, RZ, 0x70 ;  /* 0x00000070ff077424 */ /* 0x010fe400078e00ff */
[----:B-1----:R1:W-:Y:S03]  /*0d00*/  STS.64 [UR20], R8 ;  /* 0x00000008ff007988 */ /* 0x0023e60008000a14 */
[----:B--2---:R-:W-:-:S05]  /*0d10*/  LOP3.LUT R4, R4, 0x10, R7, 0xd8, !PT ;  /* 0x0000001004047812 */ /* 0x004fca00078ed807 */
[----:B------:R1:W-:Y:S02]  /*0d20*/  STS [UR20+0x8], R4 ;  /* 0x00000804ff007988 */ /* 0x0003e40008000814 */
.L_x_33:
[----:B-1----:R-:W-:Y:S05]  /*0d30*/  BSYNC B3 ;  /* 0x0000000000037941 */ /* 0x002fea0003800000 */
.L_x_32:
[----:B------:R-:W-:Y:S04]  /*0d40*/  BSSY B3, `(.L_x_34) ;  /* 0x0000033000037945 */ /* 0x000fe80003800000 */
[----:B------:R-:W-:Y:S04]  /*0d50*/  BSSY B4, `(.L_x_35) ;  /* 0x000002e000047945 */ /* 0x000fe80003800000 */
[----:B------:R-:W-:Y:S05]  /*0d60*/  @P2 BRA `(.L_x_36) ;  /* 0x0000000000242947 */ /* 0x000fea0003800000 */
[----:B--23--:R-:W1:Y:S01]  /*0d70*/  LDS R4, [UR20+0x34] ;  /* 0x00003414ff047984 */ /* 0x00ce620008000800 */
[----:B----4-:R-:W-:-:S05]  /*0d80*/  IMAD.MOV.U32 R7, RZ, RZ, 0x3f000000 ;  /* 0x3f000000ff077424 */ /* 0x010fca00078e00ff */
[----:B-1----:R-:W-:-:S05]  /*0d90*/  LOP3.LUT R4, R4, 0xff000000, R7, 0xb8, !PT ;  /* 0xff00000004047812 */ /* 0x002fca00078eb807 */
[----:B------:R1:W-:Y:S01]  /*0da0*/  STS [UR20+0x34], R4 ;  /* 0x00003404ff007988 */ /* 0x0003e20008000814 */
[----:B------:R-:W-:Y:S05]  /*0db0*/  @P2 BRA `(.L_x_37) ;  /* 0x0000000000182947 */ /* 0x000fea0003800000 */
[----:B-1----:R-:W1:Y:S01]  /*0dc0*/  LDS R4, [UR20+0x38] ;  /* 0x00003814ff047984 */ /* 0x002e620008000800 */
[----:B------:R-:W-:-:S05]  /*0dd0*/  IMAD.MOV.U32 R7, RZ, RZ, 0x7f ;  /* 0x0000007fff077424 */ /* 0x000fca00078e00ff */
[----:B-1----:R-:W-:-:S05]  /*0de0*/  LOP3.LUT R4, R4, 0xff, R7, 0xb8, !PT ;  /* 0x000000ff04047812 */ /* 0x002fca00078eb807 */
[----:B------:R1:W-:Y:S02]  /*0df0*/  STS [UR20+0x38], R4 ;  /* 0x00003804ff007988 */ /* 0x0003e40008000814 */
.L_x_36:
[----:B------:R-:W-:Y:S05]  /*0e00*/  @P2 BRA `(.L_x_38) ;  /* 0x00000000000c2947 */ /* 0x000fea0003800000 */
[----:B------:R1:W-:Y:S02]  /*0e10*/  STS [UR20+0x20], R5 ;  /* 0x00002005ff007988 */ /* 0x0003e40008000814 */
.L_x_37:
[----:B------:R-:W-:Y:S05]  /*0e20*/  @P2 BRA `(.L_x_39) ;  /* 0x0000000000242947 */ /* 0x000fea0003800000 */
[----:B------:R1:W-:Y:S02]  /*0e30*/  STS [UR20+0x24], R3 ;  /* 0x00002403ff007988 */ /* 0x0003e40008000814 */
.L_x_38:
[----:B------:R-:W-:Y:S05]  /*0e40*/  @P2 BRA `(.L_x_40) ;  /* 0x00000000002c2947 */ /* 0x000fea0003800000 */
[----:B-1----:R-:W1:Y:S01]  /*0e50*/  LDS R3, [UR20+0x1c] ;  /* 0x00001c14ff037984 */ /* 0x002e620008000800 */
[----:B--234-:R-:W5:Y:S02]  /*0e60*/  LDC.64 R4, c[0x0][0x248] ;  /* 0x00009200ff047b82 */ /* 0x01cf640000000a00 */
[--C-:B-----5:R-:W-:Y:S02]  /*0e70*/  SHF.R.U32.HI R6, RZ, 0x4, R5.reuse ;  /* 0x00000004ff067819 */ /* 0x120fe40000011605 */
[----:B------:R-:W-:-:S05]  /*0e80*/  SHF.R.U64 R4, R4, 0x4, R5 ;  /* 0x0000000404047819 */ /* 0x000fca0000001205 */
[----:B------:R2:W-:Y:S01]  /*0e90*/  STS [UR20+0xc], R4 ;  /* 0x00000c04ff007988 */ /* 0x0005e20008000814 */
[----:B-1----:R-:W-:-:S05]  /*0ea0*/  LOP3.LUT R3, R3, 0xf, R6, 0xb8, !PT ;  /* 0x0000000f03037812 */ /* 0x002fca00078eb806 */
[----:B------:R2:W-:Y:S02]  /*0eb0*/  STS [UR20+0x1c], R3 ;  /* 0x00001c03ff007988 */ /* 0x0005e40008000814 */
.L_x_39:
[----:B------:R-:W-:Y:S05]  /*0ec0*/  @P2 BRA `(.L_x_41) ;  /* 0x00000000001c2947 */ /* 0x000fea0003800000 */
[----:B--2---:R-:W2:Y:S02]  /*0ed0*/  LDS R3, [UR20+0x34] ;  /* 0x00003414ff037984 */ /* 0x004ea40008000800 */
[----:B--2---:R-:W-:-:S05]  /*0ee0*/  LOP3.LUT R3, R3, 0x7, RZ, 0xb8, !PT ;  /* 0x0000000703037812 */ /* 0x004fca00078eb8ff */
[----:B------:R2:W-:Y:S02]  /*0ef0*/  STS [UR20+0x34], R3 ;  /* 0x00003403ff007988 */ /* 0x0005e40008000814 */
.L_x_40:
[----:B------:R-:W-:Y:S05]  /*0f00*/  @P2 BRA `(.L_x_42) ;  /* 0x00000000001c2947 */ /* 0x000fea0003800000 */
[----:B-12---:R-:W1:Y:S02]  /*0f10*/  LDS R3, [UR20+0x34] ;  /* 0x00003414ff037984 */ /* 0x006e640008000800 */
[----:B-1----:R-:W-:-:S05]  /*0f20*/  LOP3.LUT R3, R3, 0x38, RZ, 0xb8, !PT ;  /* 0x0000003803037812 */ /* 0x002fca00078eb8ff */
[----:B------:R1:W-:Y:S02]  /*0f30*/  STS [UR20+0x34], R3 ;  /* 0x00003403ff007988 */ /* 0x0003e40008000814 */
.L_x_41:
[----:B------:R-:W-:Y:S05]  /*0f40*/  @P2 BRA `(.L_x_43) ;  /* 0x00000000001c2947 */ /* 0x000fea0003800000 */
[----:B-12---:R-:W1:Y:S02]  /*0f50*/  LDS R3, [UR20+0x8] ;  /* 0x00000814ff037984 */ /* 0x006e640008000800 */
[----:B-1----:R-:W-:-:S05]  /*0f60*/  LOP3.LUT R3, R3, 0x780, RZ, 0xb8, !PT ;  /* 0x0000078003037812 */ /* 0x002fca00078eb8ff */
[----:B------:R1:W-:Y:S02]  /*0f70*/  STS [UR20+0x8], R3 ;  /* 0x00000803ff007988 */ /* 0x0003e40008000814 */
.L_x_42:
[----:B------:R-:W-:Y:S05]  /*0f80*/  @P2 BRA `(.L_x_44) ;  /* 0x0000000000282947 */ /* 0x000fea0003800000 */
[----:B-12---:R-:W1:Y:S02]  /*0f90*/  LDS R3, [UR20+0x8] ;  /* 0x00000814ff037984 */ /* 0x006e640008000800 */
[----:B-1----:R-:W-:-:S05]  /*0fa0*/  LOP3.LUT R3, R3, 0x1800, RZ, 0xb8, !PT ;  /* 0x0000180003037812 */ /* 0x002fca00078eb8ff */
[----:B------:R1:W-:Y:S02]  /*0fb0*/  STS [UR20+0x8], R3 ;  /* 0x00000803ff007988 */ /* 0x0003e40008000814 */
.L_x_43:
[----:B------:R-:W-:Y:S05]  /*0fc0*/  @P2 BREAK B4 ;  /* 0x0000000000042942 */ /* 0x000fea0003800000 */
[----:B------:R-:W-:Y:S05]  /*0fd0*/  @P2 BRA `(.L_x_45) ;  /* 0x0000000000242947 */ /* 0x000fea0003800000 */
[----:B-12---:R-:W1:Y:S01]  /*0fe0*/  LDS R3, [UR20+0x8] ;  /* 0x00000814ff037984 */ /* 0x006e620008000800 */
[----:B---3--:R-:W-:-:S05]  /*0ff0*/  IMAD.MOV.U32 R4, RZ, RZ, 0x6000 ;  /* 0x00006000ff047424 */ /* 0x008fca00078e00ff */
[----:B-1----:R-:W-:-:S04]  /*1000*/  LOP3.LUT R3, R3, 0x4000, R4, 0xd8, !PT ;  /* 0x0000400003037812 */ /* 0x002fc800078ed804 */
[----:B------:R-:W-:-:S05]  /*1010*/  LOP3.LUT R3, R3, 0x400000, RZ, 0xb8, !PT ;  /* 0x0040000003037812 */ /* 0x000fca00078eb8ff */
[----:B------:R1:W-:Y:S02]  /*1020*/  STS [UR20+0x8], R3 ;  /* 0x00000803ff007988 */ /* 0x0003e40008000814 */
.L_x_44:
[----:B------:R-:W-:Y:S05]  /*1030*/  BSYNC B4 ;  /* 0x0000000000047941 */ /* 0x000fea0003800000 */
.L_x_35:
[----:B-12---:R-:W1:Y:S02]  /*1040*/  @!P2 LDS R3, [UR20+0x8] ;  /* 0x00000814ff03a984 */ /* 0x006e640008000800 */
[----:B-1----:R-:W-:-:S05]  /*1050*/  @!P2 LOP3.LUT R3, R3, 0x8000, RZ, 0xb8, !PT ;  /* 0x000080000303a812 */ /* 0x002fca00078eb8ff */
[----:B------:R1:W-:Y:S02]  /*1060*/  @!P2 STS [UR20+0x8], R3 ;  /* 0x00000803ff00a988 */ /* 0x0003e40008000814 */
.L_x_45:
[----:B------:R-:W-:Y:S05]  /*1070*/  BSYNC B3 ;  /* 0x0000000000037941 */ /* 0x000fea0003800000 */
.L_x_34:
[----:B------:R-:W-:Y:S05]  /*1080*/  WARPSYNC.ALL ;  /* 0x0000000000007948 */ /* 0x000fea0003800000 */
[----:B------:R-:W-:Y:S01]  /*1090*/  UIADD3 UR5, UR5, 0x100, URZ ;  /* 0x0000010005057890 */ /* 0x000fe2000fffe03f */
[----:B------:R-:W-:Y:S02]  /*10a0*/  ISETP.GE.AND P1, PT, R11, 0x1, PT ;  /* 0x000000010b00780c */ /* 0x000fe40003f26270 */
[----:B------:R-:W-:Y:S02]  /*10b0*/  CS2R R56, SRZ ;  /* 0x0000000000387805 */ /* 0x000fe4000001ff00 */
[----:B------:R-:W-:Y:S01]  /*10c0*/  CS2R R58, SRZ ;  /* 0x00000000003a7805 */ /* 0x000fe2000001ff00 */
[----:B------:R-:W-:Y:S01]  /*10d0*/  UIADD3 UR32, UP0, UR5, UR32, URZ ;  /* 0x0000002005207290 */ /* 0x000fe2000ff1e03f */
[----:B------:R-:W-:-:S02]  /*10e0*/  CS2R R60, SRZ ;  /* 0x00000000003c7805 */ /* 0x000fc4000001ff00 */
[----:B------:R-:W-:Y:S02]  /*10f0*/  CS2R R62, SRZ ;  /* 0x00000000003e7805 */ /* 0x000fe4000001ff00 */
[----:B------:R-:W-:Y:S01]  /*1100*/  CS2R R64, SRZ ;  /* 0x0000000000407805 */ /* 0x000fe2000001ff00 */
[----:B------:R-:W-:Y:S01]  /*1110*/  ULEA.HI.X.SX32 UR33, UR5, UR33, 0x1, UP0 ;  /* 0x0000002105217291 */ /* 0x000fe200080f0e3f */
[----:B------:R-:W-:Y:S02]  /*1120*/  CS2R R66, SRZ ;  /* 0x0000000000427805 */ /* 0x000fe4000001ff00 */
[----:B------:R-:W-:Y:S02]  /*1130*/  CS2R R68, SRZ ;  /* 0x0000000000447805 */ /* 0x000fe4000001ff00 */
[----:B------:R-:W-:Y:S02]  /*1140*/  CS2R R70, SRZ ;  /* 0x0000000000467805 */ /* 0x000fe4000001ff00 */
[----:B------:R-:W-:-:S02]  /*1150*/  CS2R R72, SRZ ;  /* 0x0000000000487805 */ /* 0x000fc4000001ff00 */
[----:B------:R-:W-:Y:S02]  /*1160*/  CS2R R74, SRZ ;  /* 0x00000000004a7805 */ /* 0x000fe4000001ff00 */
[----:B------:R-:W-:Y:S02]  /*1170*/  CS2R R76, SRZ ;  /* 0x00000000004c7805 */ /* 0x000fe4000001ff00 */
[----:B------:R-:W-:Y:S02]  /*1180*/  CS2R R78, SRZ ;  /* 0x00000000004e7805 */ /* 0x000fe4000001ff00 */
[----:B------:R-:W-:Y:S02]  /*1190*/  CS2R R80, SRZ ;  /* 0x0000000000507805 */ /* 0x000fe4000001ff00 */
[----:B------:R-:W-:Y:S02]  /*11a0*/  CS2R R82, SRZ ;  /* 0x0000000000527805 */ /* 0x000fe4000001ff00 */
[----:B------:R-:W-:-:S02]  /*11b0*/  CS2R R84, SRZ ;  /* 0x0000000000547805 */ /* 0x000fc4000001ff00 */
[----:B------:R-:W-:Y:S02]  /*11c0*/  CS2R R86, SRZ ;  /* 0x0000000000567805 */ /* 0x000fe4000001ff00 */
[----:B------:R-:W-:Y:S02]  /*11d0*/  CS2R R24, SRZ ;  /* 0x0000000000187805 */ /* 0x000fe4000001ff00 */
[----:B------:R-:W-:Y:S02]  /*11e0*/  CS2R R26, SRZ ;  /* 0x00000000001a7805 */ /* 0x000fe4000001ff00 */
[----:B------:R-:W-:Y:S01]  /*11f0*/  CS2R R28, SRZ ;  /* 0x00000000001c7805 */ /* 0x000fe2000001ff00 */
[----:B------:R-:W-:Y:S01]  /*1200*/  IMAD.MOV.U32 R30, RZ, RZ, RZ ;  /* 0x000000ffff1e7224 */ /* 0x000fe200078e00ff */
[----:B------:R-:W-:Y:S06]  /*1210*/  @P0 BRA `(.L_x_46) ;  /* 0x0000000000280947 */ /* 0x000fec0003800000 */
[----:B-12---:R-:W4:Y:S01]  /*1220*/  S2R R3, SR_LANEID ;  /* 0x0000000000037919 */ /* 0x006f220000000000 */
[----:B------:R-:W-:Y:S05]  /*1230*/  WARPSYNC.ALL ;  /* 0x0000000000007948 */ /* 0x000fea0003800000 */
[----:B----45:R-:W-:-:S05]  /*1240*/  IMAD.SHL.U32 R6, R3, 0x4, RZ ;  /* 0x0000000403067824 */ /* 0x030fca00078e00ff */
[----:B------:R-:W1:Y:S01]  /*1250*/  LDS R3, [R6+UR20] ;  /* 0x0000001406037984 */ /* 0x000e620008000800 */
[----:B---3--:R-:W-:-:S05]  /*1260*/  IADD3 R4, P3, R6, UR32, RZ ;  /* 0x0000002006047c10 */ /* 0x008fca000ff7e0ff */
[----:B------:R-:W-:-:S05]  /*1270*/  IMAD.X R5, RZ, RZ, UR33, P3 ;  /* 0x00000021ff057e24 */ /* 0x000fca00098e06ff */
[----:B-1----:R1:W2:Y:S01]  /*1280*/  ATOMG.E.EXCH.STRONG.GPU PT, RZ, [R4], R3 ;  /* 0x0000000304ff73a8 */ /* 0x0022a200041ee100 */
[----:B------:R-:W-:-:S04]  /*1290*/  DEPBAR {5,4,3,2,1,0} ;  /* 0x0000003f0000791a */ /* 0x000fc80000000000 */
[----:B------:R1:W-:Y:S01]  /*12a0*/  UTMACCTL.IV [UR32] ;  /* 0x00000000200079b9 */ /* 0x0003e20008000000 */
[----:B------:R-:W-:Y:S01]  /*12b0*/  NOP ;  /* 0x0000000000007918 */ /* 0x000fe20000000000 */
.L_x_46:
[----:B------:R-:W-:Y:S05]  /*12c0*/  @P0 BRA `(.L_x_47) ;  /* 0x00000000000c0947 */ /* 0x000fea0003800000 */
[----:B------:R0:W-:Y:S01]  /*12d0*/  UTMACMDFLUSH ;  /* 0x00000000000079b7 */ /* 0x0001e20000000000 */
[----:B------:R-:W-:Y:S05]  /*12e0*/  @P0 BRA `(.L_x_47) ;  /* 0x0000000000040947 */ /* 0x000fea0003800000 */
[----:B------:R-:W-:-:S04]  /*12f0*/  DEPBAR.LE SB0, 0x0 ;  /* 0x000080000000791a */ /* 0x000fc80000000000 */
.L_x_47:
[----:B------:R-:W-:Y:S05]  /*1300*/  WARPSYNC.ALL ;  /* 0x0000000000007948 */ /* 0x000fea0003800000 */
[----:B--2---:R-:W-:Y:S01]  /*1310*/  BAR.SYNC.DEFER_BLOCKING 0x0 ;  /* 0x0000000000007b1d */ /* 0x004fe20000010000 */
[----:B------:R-:W-:Y:S01]  /*1320*/  USHF.L.U32 UR11, UR23, 0x7, URZ ;  /* 0x00000007170b7899 */ /* 0x000fe2000800063f */
[----:B------:R-:W-:Y:S01]  /*1330*/  IMAD.MOV.U32 R31, RZ, RZ, RZ ;  /* 0x000000ffff1f7224 */ /* 0x000fe200078e00ff */
[----:B------:R-:W-:Y:S01]  /*1340*/  USHF.L.U32 UR15, UR34, 0x6, URZ ;  /* 0x00000006220f7899 */ /* 0x000fe2000800063f */
[----:B------:R-:W-:Y:S02]  /*1350*/  CS2R R32, SRZ ;  /* 0x0000000000207805 */ /* 0x000fe4000001ff00 */
[----:B------:R-:W-:Y:S01]  /*1360*/  CS2R R34, SRZ ;  /* 0x0000000000227805 */ /* 0x000fe2000001ff00 */
[----:B------:R-:W-:Y:S01]  /*1370*/  VOTEU.ALL UP0, P2 ;  /* 0x00000000003f7886 */ /* 0x000fe20001000000 */
[----:B------:R-:W-:Y:S01]  /*1380*/  UMOV UR6, 0x1 ;  /* 0x0000000100067882 */ /* 0x000fe20000000000 */
[----:B------:R-:W-:Y:S01]  /*1390*/  VOTEU.ALL UP1, P2 ;  /* 0x00000000003f7886 */ /* 0x000fe20001020000 */
[----:B------:R-:W-:-:S02]  /*13a0*/  CS2R R36, SRZ ;  /* 0x0000000000247805 */ /* 0x000fc4000001ff00 */
[----:B------:R-:W-:Y:S01]  /*13b0*/  CS2R R38, SRZ ;  /* 0x0000000000267805 */ /* 0x000fe2000001ff00 */
[----:B------:R-:W-:-:S04]  /*13c0*/  @!UP0 UIADD3 UR8, -UR6, 0x100000, URZ ;  /* 0x0010000006088890 */ /* 0x000fc8000fffe13f */
[----:B------:R-:W-:Y:S02]  /*13d0*/  @!UP0 USHF.L.U32 UR9, UR8, 0xb, URZ ;  /* 0x0000000b08098899 */ /* 0x000fe4000800063f */
[----:B------:R-:W-:Y:S01]  /*13e0*/  @!UP0 USHF.L.U32 UR8, UR8, 0x1, URZ ;  /* 0x0000000108088899 */ /* 0x000fe2000800063f */
[----:B------:R-:W-:Y:S01]  /*13f0*/  CS2R R40, SRZ ;  /* 0x0000000000287805 */ /* 0x000fe2000001ff00 */
[----:B------:R-:W-:-:S04]  /*1400*/  @!UP0 UIADD3 UR6, -UR6, 0x100000, URZ ;  /* 0x0010000006068890 */ /* 0x000fc8000fffe13f */
[----:B------:R-:W-:Y:S02]  /*1410*/  @!UP0 USHF.L.U32 UR7, UR6, 0xb, URZ ;  /* 0x0000000b06078899 */ /* 0x000fe4000800063f */
[----:B------:R-:W-:Y:S01]  /*1420*/  @!UP0 USHF.L.U32 UR6, UR6, 0x1, URZ ;  /* 0x0000000106068899 */ /* 0x000fe2000800063f */
[----:B------:R-:W-:Y:S01]  /*1430*/  CS2R R42, SRZ ;  /* 0x00000000002a7805 */ /* 0x000fe2000001ff00 */
[----:B------:R-:W-:Y:S01]  /*1440*/  VOTEU.ALL UP0, P2 ;  /* 0x00000000003f7886 */ /* 0x000fe20001000000 */
[----:B------:R-:W-:Y:S02]  /*1450*/  CS2R R44, SRZ ;  /* 0x00000000002c7805 */ /* 0x000fe4000001ff00 */
[----:B------:R-:W-:Y:S02]  /*1460*/  CS2R R46, SRZ ;  /* 0x00000000002e7805 */ /* 0x000fe4000001ff00 */
[----:B------:R-:W-:Y:S02]  /*1470*/  CS2R R48, SRZ ;  /* 0x0000000000307805 */ /* 0x000fe4000001ff00 */
[----:B------:R-:W-:-:S02]  /*1480*/  CS2R R50, SRZ ;  /* 0x0000000000327805 */ /* 0x000fc4000001ff00 */
[----:B------:R-:W-:Y:S02]  /*1490*/  CS2R R52, SRZ ;  /* 0x0000000000347805 */ /* 0x000fe4000001ff00 */
[----:B------:R-:W-:Y:S01]  /*14a0*/  CS2R R54, SRZ ;  /* 0x0000000000367805 */ /* 0x000fe2000001ff00 */
[----:B------:R-:W2:Y:S02]  /*14b0*/  FENCE.VIEW.ASYNC.S ;  /* 0x00000000000073c6 */ /* 0x000ea40000000000 */
[----:B--2---:R2:W4:Y:S02]  /*14c0*/  @!UP0 SYNCS.EXCH.64 URZ, [UR20+0x6000], UR8 ;  /* 0x00600008143f85b2 */ /* 0x0045240008000100 */
[----:B----4-:R-:W-:Y:S06]  /*14d0*/  BAR.SYNC.DEFER_BLOCKING 0x0 ;  /* 0x0000000000007b1d */ /* 0x010fec0000010000 */
[----:B------:R2:W4:Y:S01]  /*14e0*/  @!UP1 SYNCS.EXCH.64 URZ, [UR20+0x6008], UR6 ;  /* 0x00600806143f95b2 */ /* 0x0005220008000100 */
[----:B------:R-:W-:Y:S05]  /*14f0*/  @!P1 BRA `(.L_x_48) ;  /* 0x0000000400889947 */ /* 0x000fea0003800000 */
        /* <DEDUP_REMOVED lines=31> */
[----:B------:R-:W-:Y:S01]  /*16f0*/  CS2R R54, SRZ ;  /* 0x0000000000367805 */ /* 0x000fe2000001ff00 */
[----:B------:R-:W-:Y:S01]  /*1700*/  UMOV UR5, URZ ;  /* 0x0000003f00057c82 */ /* 0x000fe20008000000 */
[----:B------:R-:W-:-:S05]  /*1710*/  UMOV UR10, URZ ;  /* 0x0000003f000a7c82 */ /* 0x000fca0008000000 */
.L_x_50:
[----:B----4-:R-:W-:Y:S01]  /*1720*/  BAR.SYNC.DEFER_BLOCKING 0x0 ;  /* 0x0000000000007b1d */ /* 0x010fe20000010000 */
[----:B------:R-:W-:Y:S01]  /*1730*/  ULEA UR18, UR5, UR20, 0x3 ;  /* 0x0000001405127291 */ /* 0x000fe2000f8e183f */
[----:B-1----:R-:W-:Y:S01]  /*1740*/  @!P2 IMAD.MOV.U32 R3, RZ, RZ, 0x3000 ;  /* 0x00003000ff03a424 */ /* 0x002fe200078e00ff */
[----:B------:R-:W-:Y:S01]  /*1750*/  ELECT P0, URZ, PT ;  /* 0x00000000003f782f */ /* 0x000fe20003800000 */
[----:B--2---:R-:W-:-:S03]  /*1760*/  ULEA UR8, UR5, UR20, 0xd ;  /* 0x0000001405087291 */ /* 0x004fc6000f8e683f */
[----:B------:R-:W-:Y:S02]  /*1770*/  ISETP.LT.U32.AND P0, PT, R2, 0x20, P0 ;  /* 0x000000200200780c */ /* 0x000fe40000701070 */
[----:B------:R-:W-:Y:S01]  /*1780*/  ELECT P1, URZ, PT ;  /* 0x00000000003f782f */ /* 0x000fe20003820000 */
[----:B------:R-:W-:-:S03]  /*1790*/  ULEA UR12, UR5, UR20, 0xc ;  /* 0x00000014050c7291 */ /* 0x000fc6000f8e603f */
[----:B------:R-:W-:Y:S01]  /*17a0*/  ISETP.LT.U32.AND P1, PT, R2, 0x20, P1 ;  /* 0x000000200200780c */ /* 0x000fe20000f21070 */
[----:B------:R-:W-:Y:S01]  /*17b0*/  UMOV UR14, UR10 ;  /* 0x0000000a000e7c82 */ /* 0x000fe20008000000 */
[----:B------:R-:W-:-:S05]  /*17c0*/  UIADD3 UR12, UR12, 0x4000, URZ ;  /* 0x000040000c0c7890 */ /* 0x000fca000fffe03f */
[----:B------:R-:W-:Y:S01]  /*17d0*/  VOTEU.ANY UP0, P0 ;  /* 0x00000000003f7886 */ /* 0x000fe20000000100 */
[----:B------:R-:W-:Y:S01]  /*17e0*/  VOTEU.ANY UP2, P0 ;  /* 0x00000000003f7886 */ /* 0x000fe20000040100 */
[----:B------:R1:W-:Y:S01]  /*17f0*/  @!P2 SYNCS.ARRIVE.TRANS64 RZ, [UR18+0x6000], R3 ;  /* 0x00600003ffffa9a7 */ /* 0x0003e20008000012 */
[----:B------:R2:W-:Y:S06]  /*1800*/  MEMBAR.ALL.CTA ;  /* 0x0000000000007992 */ /* 0x0005ec0000008000 */
[----:B--2---:R-:W2:Y:S01]  /*1810*/  FENCE.VIEW.ASYNC.S ;  /* 0x00000000000073c6 */ /* 0x004ea20000000000 */
[----:B------:R-:W-:Y:S01]  /*1820*/  @UP0 UIADD3 UR9, UR18, 0x6000, URZ ;  /* 0x0000600012090890 */ /* 0x000fe2000fffe03f */
[----:B------:R-:W-:Y:S01]  /*1830*/  @UP0 UMOV UR6, UR28 ;  /* 0x0000001c00060c82 */ /* 0x000fe20008000000 */
[----:B------:R-:W-:Y:S01]  /*1840*/  @UP0 UMOV UR7, UR29 ;  /* 0x0000001d00070c82 */ /* 0x000fe20008000000 */
[----:B--2---:R-:W-:Y:S01]  /*1850*/  VOTEU.ANY UP1, P1 ;  /* 0x00000000003f7886 */ /* 0x004fe20000820100 */
[----:B------:R-:W-:Y:S01]  /*1860*/  VOTEU.ANY UP3, P1 ;  /* 0x00000000003f7886 */ /* 0x000fe20000860100 */
[----:B-1----:R-:W-:-:S03]  /*1870*/  IMAD.U32 R3, RZ, RZ, UR4 ;  /* 0x00000004ff037e24 */ /* 0x002fc6000f8e00ff */
[----:B------:R-:W-:Y:S01]  /*1880*/  @UP1 UIADD3 UR13, UR18, 0x6000, URZ ;  /* 0x00006000120d1890 */ /* 0x000fe2000fffe03f */
[----:B------:R-:W-:Y:S01]  /*1890*/  @UP1 UMOV UR16, UR30 ;  /* 0x0000001e00101c82 */ /* 0x000fe20008000000 */
[----:B------:R-:W-:Y:S01]  /*18a0*/  @UP1 UMOV UR17, UR31 ;  /* 0x0000001f00111c82 */ /* 0x000fe20008000000 */
[----:B------:R-:W-:Y:S01]  /*18b0*/  SHF.L.U32 R3, R3, 0x1f, RZ ;  /* 0x0000001f03037819 */ /* 0x000fe200000006ff */
[----:B------:R-:W-:Y:S06]  /*18c0*/  BAR.SYNC.DEFER_BLOCKING 0x0 ;  /* 0x0000000000007b1d */ /* 0x000fec0000010000 */
[----:B------:R1:W-:Y:S02]  /*18d0*/  @UP2 UTMALDG.2D [UR8], [UR6] ;  /* 0x00000008060025b4 */ /* 0x0003e40008008000 */
[----:B------:R-:W-:Y:S06]  /*18e0*/  BAR.SYNC.DEFER_BLOCKING 0x0 ;  /* 0x0000000000007b1d */ /* 0x000fec0000010000 */
[----:B------:R1:W-:Y:S02]  /*18f0*/  @UP3 UTMALDG.2D [UR12], [UR16] ;  /* 0x0000000c100035b4 */ /* 0x0003e40008008000 */
[----:B------:R-:W-:Y:S06]  /*1900*/  BAR.SYNC.DEFER_BLOCKING 0x0 ;  /* 0x0000000000007b1d */ /* 0x000fec0000010000 */
[----:B------:R-:W2:Y:S02]  /*1910*/  SYNCS.PHASECHK.TRANS64.TRYWAIT P0, [UR18+0x6000], R3 ;  /* 0x00600003ff0075a7 */ /* 0x000ea40008000152 */
[----:B-12---:R-:W-:Y:S05]  /*1920*/  @!P0 BRA `(.L_x_49) ;  /* 0x0000000400f48947 */ /* 0x006fea0003800000 */
.L_x_51:
[----:B------:R-:W-:Y:S01]  /*1930*/  USHF.R.U32.HI UR16, URZ, 0x4, UR8 ;  /* 0x000000043f107899 */ /* 0x000fe20008011608 */
[----:B------:R-:W-:Y:S02]  /*1940*/  WARPGROUP.DEPBAR.LE gsb0, 0x0 ;  /* 0x00008000000079c5 */ /* 0x000fe40000010000 */
[----:B------:R-:W-:Y:S01]  /*1950*/  USHF.R.U32.HI UR6, URZ, 0x4, UR12 ;  /* 0x000000043f067899 */ /* 0x000fe2000801160c */
[----:B------:R-:W-:Y:S01]  /*1960*/  WARPGROUP.ARRIVE ;  /* 0x00000000000079c5 */ /* 0x000fe20000000000 */
[----:B------:R-:W-:Y:S01]  /*1970*/  USGXT.U32 UR16, UR16, 0xe ;  /* 0x0000000e1010789a */ /* 0x000fe20008000000 */
[----:B------:R-:W1:Y:S01]  /*1980*/  LDC R3, c[0x0][0x230] ;  /* 0x00008c00ff037b82 */ /* 0x000e620000000800 */
[----:B------:R-:W-:Y:S01]  /*1990*/  USGXT.U32 UR6, UR6, 0xe ;  /* 0x0000000e0606789a */ /* 0x000fe20008000000 */
[----:B------:R-:W-:Y:S01]  /*19a0*/  UMOV UR17, 0x80000020 ;  /* 0x8000002000117882 */ /* 0x000fe20000000000 */
[----:B------:R-:W-:Y:S01]  /*19b0*/  UMOV UR19, 0x80000020 ;  /* 0x8000002000137882 */ /* 0x000fe20000000000 */
[----:B------:R-:W-:Y:S01]  /*19c0*/  UIADD3 UR24, UP0, UR16, 0x2, URZ ;  /* 0x0000000210187890 */ /* 0x000fe2000ff1e03f */
[----:B------:R-:W-:-:S03]  /*19d0*/  UMOV UR7, URZ ;  /* 0x0000003f00077c82 */ /* 0x000fc60008000000 */
[----:B------:R-:W-:Y:S01]  /*19e0*/  UMOV UR18, UR6 ;  /* 0x0000000600127c82 */ /* 0x000fe20008000000 */
[----:B------:R-:W-:Y:S01]  /*19f0*/  UIADD3.X UR25, UR7, -0x7fffffe0, URZ, UP0, !UPT ;  /* 0x8000002007197890 */ /* 0x000fe200087fe43f */
[----:B------:R-:W-:Y:S01]  /*1a00*/  QGMMA.64x64x32.F32.E4M3.E4M3 R56, gdesc[UR16], R56 ;  /* 0x00e00000103879f3 */ /* 0x000fe20008700838 */
[----:B------:R-:W-:Y:S01]  /*1a10*/  UMOV UR26, 0xfffffffe ;  /* 0xfffffffe001a7882 */ /* 0x000fe20000000000 */
[----:B------:R-:W-:Y:S01]  /*1a20*/  UMOV UR27, 0x7fffffdf ;  /* 0x7fffffdf001b7882 */ /* 0x000fe20000000000 */
[----:B------:R-:W-:Y:S01]  /*1a30*/  UMOV UR7, URZ ;  /* 0x0000003f00077c82 */ /* 0x000fe20008000000 */
[----:B------:R-:W-:Y:S02]  /*1a40*/  UIADD3.64 UR16, UR24, 0xfe, URZ ;  /* 0x000000fe18107897 */ /* 0x000fe4000fffe03f */
[----:B------:R-:W-:Y:S02]  /*1a50*/  UIADD3.64 UR26, UR6, -UR26, URZ ;  /* 0x8000001a061a7297 */ /* 0x000fe4000fffe03f */
[----:B------:R-:W-:-:S02]  /*1a60*/  UIADD3 UR10, UR10, 0x40, URZ ;  /* 0x000000400a0a7890 */ /* 0x000fc4000fffe03f */
[----:B------:R-:W-:-:S04]  /*1a70*/  UIADD3 UR5, UR5, 0x1, URZ ;  /* 0x0000000105057890 */ /* 0x000fc8000fffe03f */
[----:B-1----:R-:W-:Y:S01]  /*1a80*/  ISETP.LE.AND P0, PT, R3, UR10, PT ;  /* 0x0000000a03007c0c */ /* 0x002fe2000bf03270 */
[----:B------:R-:W-:-:S04]  /*1a90*/  UISETP.NE.U32.AND UP0, UPT, UR5, 0x2, UPT ;  /* 0x000000020500788c */ /* 0x000fc8000bf05070 */
[----:B------:R-:W-:Y:S02]  /*1aa0*/  USEL UR6, URZ, 0x1, UP0 ;  /* 0x000000013f067887 */ /* 0x000fe40008000000 */
[----:B------:R-:W-:Y:S02]  /*1ab0*/  USEL UR5, UR5, URZ, UP0 ;  /* 0x0000003f05057287 */ /* 0x000fe40008000000 */
[----:B------:R-:W-:Y:S01]  /*1ac0*/  ULOP3.LUT UR4, UR4, UR6, URZ, 0x3c, !UPT ;  /* 0x0000000604047292 */ /* 0x000fe2000f8e3c3f */
[----:B------:R-:W-:Y:S01]  /*1ad0*/  QGMMA.64x64x32.F32.E4M3.E4M3 R56, gdesc[UR24], R56 ;  /* 0x00e00000183879f3 */ /* 0x000fe20008700838 */
[----:B------:R-:W-:-:S03]  /*1ae0*/  UIADD3.64 UR24, UR24, 0x100, URZ ;  /* 0x0000010018187897 */ /* 0x000fc6000fffe03f */
[----:B------:R-:W-:Y:S06]  /*1af0*/  QGMMA.64x64x32.F32.E4M3.E4M3 R24, gdesc[UR16], R24 ;  /* 0x00e00000101879f3 */ /* 0x000fec0008700818 */
[----:B------:R-:W-:Y:S01]  /*1b00*/  QGMMA.64x64x32.F32.E4M3.E4M3 R24, gdesc[UR24], R24, gsb0 ;  /* 0x00e00000181879f3 */ /* 0x000fe20008000818 */
[----:B------:R-:W-:Y:S05]  /*1b10*/  @!P0 BRA `(.L_x_50) ;  /* 0xfffffffc00008947 */ /* 0x000fea000383ffff */
.L_x_48:
[----:B------:R-:W-:Y:S02]  /*1b20*/  WARPGROUP.DEPBAR.LE gsb0, 0x0 ;  /* 0x00008000000079c5 */ /* 0x000fe40000010000 */
[----:B----4-:R-:W-:Y:S01]  /*1b30*/  BAR.SYNC.DEFER_BLOCKING 0x0 ;  /* 0x0000000000007b1d */ /* 0x010fe20000010000 */
[C---:B-1----:R-:W-:Y:S01]  /*1b40*/  IMAD.SHL.U32 R3, R0.reuse, 0x20, RZ ;  /* 0x0000002000037824 */ /* 0x042fe200078e00ff */
[----:B------:R-:W-:Y:S01]  /*1b50*/  F2FP.SATFINITE.E4M3.F32.PACK_AB_MERGE_C R56, R57, R56, RZ ;  /* 0x000000383938723e */ /* 0x000fe200048070ff */
[C---:B---3--:R-:W-:Y:S01]  /*1b60*/  IMAD.SHL.U32 R4, R0.reuse, 0x10, RZ ;  /* 0x0000001000047824 */ /* 0x048fe200078e00ff */
[----:B------:R-:W-:Y:S01]  /*1b70*/  F2FP.SATFINITE.E4M3.F32.PACK_AB_MERGE_C R58, R59, R58, RZ ;  /* 0x0000003a3b3a723e */ /* 0x000fe200048070ff */
[----:B------:R-:W-:Y:S01]  /*1b80*/  IMAD.SHL.U32 R0, R0, 0x2, RZ ;  /* 0x0000000200007824 */ /* 0x000fe200078e00ff */
[----:B------:R-:W-:Y:S02]  /*1b90*/  LOP3.LUT R3, R3, 0xc00, RZ, 0xc0, !PT ;  /* 0x00000c0003037812 */ /* 0x000fe400078ec0ff */
[----:B------:R-:W-:-:S02]  /*1ba0*/  ELECT P0, URZ, PT ;  /* 0x00000000003f782f */ /* 0x000fc40003800000 */
[----:B------:R-:W-:Y:S01]  /*1bb0*/  F2FP.SATFINITE.E4M3.F32.PACK_AB_MERGE_C R60, R61, R60, RZ ;  /* 0x0000003c3d3c723e */ /* 0x000fe200048070ff */
[----:B------:R-:W-:Y:S01]  /*1bc0*/  UMOV UR21, UR15 ;  /* 0x0000000f00157c82 */ /* 0x000fe20008000000 */
[----:B------:R-:W-:Y:S01]  /*1bd0*/  LOP3.LUT R3, R3, 0x1c0, R4, 0xf8, !PT ;  /* 0x000001c003037812 */ /* 0x000fe200078ef804 */
[----:B------:R-:W-:Y:S01]  /*1be0*/  UMOV UR22, UR11 ;  /* 0x0000000b00167c82 */ /* 0x000fe20008000000 */
[----:B------:R-:W-:Y:S02]  /*1bf0*/  F2FP.SATFINITE.E4M3.F32.PACK_AB_MERGE_C R62, R63, R62, RZ ;  /* 0x0000003e3f3e723e */ /* 0x000fe400048070ff */
[----:B------:R-:W-:Y:S02]  /*1c00*/  F2FP.SATFINITE.E4M3.F32.PACK_AB_MERGE_C R24, R25, R24, RZ ;  /* 0x000000181918723e */ /* 0x000fe400048070ff */
[----:B------:R-:W-:Y:S02]  /*1c10*/  F2FP.SATFINITE.E4M3.F32.PACK_AB_MERGE_C R26, R27, R26, RZ ;  /* 0x0000001a1b1a723e */ /* 0x000fe400048070ff */
[----:B------:R-:W-:-:S02]  /*1c20*/  F2FP.SATFINITE.E4M3.F32.PACK_AB_MERGE_C R28, R29, R28, RZ ;  /* 0x0000001c1d1c723e */ /* 0x000fc400048070ff */
[----:B------:R-:W-:Y:S02]  /*1c30*/  F2FP.SATFINITE.E4M3.F32.PACK_AB_MERGE_C R30, R31, R30, RZ ;  /* 0x0000001e1f1e723e */ /* 0x000fe400048070ff */
[----:B------:R-:W-:Y:S01]  /*1c40*/  LOP3.LUT R3, R3, 0x36, R0, 0xf8, !PT ;  /* 0x0000003603037812 */ /* 0x000fe200078ef800 */
[----:B------:R-:W1:Y:S02]  /*1c50*/  @!P2 SYNCS.CCTL.IV [UR20+0x6000] ;  /* 0x00600000ff00a9b1 */ /* 0x000e640008000014 */
[----:B-1----:R-:W-:Y:S01]  /*1c60*/  BAR.SYNC.DEFER_BLOCKING 0x0 ;  /* 0x0000000000007b1d */ /* 0x002fe20000010000 */
[----:B------:R-:W-:Y:S02]  /*1c70*/  F2FP.SATFINITE.E4M3.F32.PACK_AB_MERGE_C R64, R65, R64, RZ ;  /* 0x000000404140723e */ /* 0x000fe400048070ff */
[----:B------:R-:W-:Y:S02]  /*1c80*/  F2FP.SATFINITE.E4M3.F32.PACK_AB_MERGE_C R66, R67, R66, RZ ;  /* 0x000000424342723e */ /* 0x000fe400048070ff */
[----:B------:R-:W-:-:S02]  /*1c90*/  F2FP.SATFINITE.E4M3.F32.PACK_AB_MERGE_C R68, R69, R68, RZ ;  /* 0x000000444544723e */ /* 0x000fc400048070ff */
[----:B------:R-:W-:Y:S02]  /*1ca0*/  F2FP.SATFINITE.E4M3.F32.PACK_AB_MERGE_C R70, R71, R70, RZ ;  /* 0x000000464746723e */ /* 0x000fe400048070ff */
[----:B------:R-:W-:Y:S02]  /*1cb0*/  F2FP.SATFINITE.E4M3.F32.PACK_AB_MERGE_C R32, R33, R32, RZ ;  /* 0x000000202120723e */ /* 0x000fe400048070ff */
[----:B------:R-:W-:Y:S02]  /*1cc0*/  F2FP.SATFINITE.E4M3.F32.PACK_AB_MERGE_C R34, R35, R34, RZ ;  /* 0x000000222322723e */ /* 0x000fe400048070ff */
[----:B------:R-:W-:Y:S02]  /*1cd0*/  F2FP.SATFINITE.E4M3.F32.PACK_AB_MERGE_C R36, R37, R36, RZ ;  /* 0x000000242524723e */ /* 0x000fe400048070ff */
[----:B------:R-:W-:Y:S02]  /*1ce0*/  F2FP.SATFINITE.E4M3.F32.PACK_AB_MERGE_C R38, R39, R38, RZ ;  /* 0x000000262726723e */ /* 0x000fe400048070ff */
[----:B------:R-:W-:-:S02]  /*1cf0*/  LOP3.LUT R5, R3, 0x10, RZ, 0x3c, !PT ;  /* 0x0000001003057812 */ /* 0x000fc400078e3cff */
[----:B------:R-:W-:Y:S02]  /*1d00*/  F2FP.SATFINITE.E4M3.F32.PACK_AB_MERGE_C R72, R73, R72, RZ ;  /* 0x000000484948723e */ /* 0x000fe400048070ff */
[----:B------:R-:W-:Y:S02]  /*1d10*/  F2FP.SATFINITE.E4M3.F32.PACK_AB_MERGE_C R74, R75, R74, RZ ;  /* 0x0000004a4b4a723e */ /* 0x000fe400048070ff */
[----:B------:R-:W-:Y:S01]  /*1d20*/  F2FP.SATFINITE.E4M3.F32.PACK_AB_MERGE_C R76, R77, R76, RZ ;  /* 0x0000004c4d4c723e */ /* 0x000fe200048070ff */
[----:B------:R-:W1:Y:S01]  /*1d30*/  @!P2 SYNCS.CCTL.IV [UR20+0x6008] ;  /* 0x00600800ff00a9b1 */ /* 0x000e620008000014 */
[----:B------:R-:W-:Y:S01]  /*1d40*/  F2FP.SATFINITE.E4M3.F32.PACK_AB_MERGE_C R78, R79, R78, RZ ;  /* 0x0000004e4f4e723e */ /* 0x000fe200048070ff */
[----:B-1----:R-:W-:Y:S01]  /*1d50*/  STS.U16 [R3+UR20], R56 ;  /* 0x0000003803007988 */ /* 0x002fe20008000414 */
[----:B------:R-:W-:Y:S02]  /*1d60*/  F2FP.SATFINITE.E4M3.F32.PACK_AB_MERGE_C R40, R41, R40, RZ ;  /* 0x000000282928723e */ /* 0x000fe400048070ff */
[----:B------:R-:W-:Y:S01]  /*1d70*/  F2FP.SATFINITE.E4M3.F32.PACK_AB_MERGE_C R42, R43, R42, RZ ;  /* 0x0000002a2b2a723e */ /* 0x000fe200048070ff */
[----:B------:R-:W-:Y:S01]  /*1d80*/  STS.U16 [R3+UR20+0x200], R58 ;  /* 0x0002003a03007988 */ /* 0x000fe20008000414 */
[----:B------:R-:W-:-:S02]  /*1d90*/  F2FP.SATFINITE.E4M3.F32.PACK_AB_MERGE_C R44, R45, R44, RZ ;  /* 0x0000002c2d2c723e */ /* 0x000fc400048070ff */
[----:B------:R-:W-:Y:S01]  /*1da0*/  F2FP.SATFINITE.E4M3.F32.PACK_AB_MERGE_C R46, R47, R46, RZ ;  /* 0x0000002e2f2e723e */ /* 0x000fe200048070ff */
[----:B------:R-:W-:Y:S01]  /*1db0*/  STS.U16 [R3+UR20+0x8], R60 ;  /* 0x0000083c03007988 */ /* 0x000fe20008000414 */
[----:B------:R-:W-:Y:S02]  /*1dc0*/  LOP3.LUT R7, R3, 0x20, RZ, 0x3c, !PT ;  /* 0x0000002003077812 */ /* 0x000fe400078e3cff */
[----:B------:R-:W-:Y:S01]  /*1dd0*/  F2FP.SATFINITE.E4M3.F32.PACK_AB_MERGE_C R80, R81, R80, RZ ;  /* 0x000000505150723e */ /* 0x000fe200048070ff */
[----:B------:R-:W-:Y:S01]  /*1de0*/  STS.U16 [R3+UR20+0x208], R62 ;  /* 0x0002083e03007988 */ /* 0x000fe20008000414 */
[----:B------:R-:W-:Y:S02]  /*1df0*/  F2FP.SATFINITE.E4M3.F32.PACK_AB_MERGE_C R82, R83, R82, RZ ;  /* 0x000000525352723e */ /* 0x000fe400048070ff */
[----:B------:R-:W-:Y:S01]  /*1e00*/  F2FP.SATFINITE.E4M3.F32.PACK_AB_MERGE_C R84, R85, R84, RZ ;  /* 0x000000545554723e */ /* 0x000fe200048070ff */
[----:B------:R-:W-:Y:S01]  /*1e10*/  STS.U16 [R3+UR20+0x1000], R24 ;  /* 0x0010001803007988 */ /* 0x000fe20008000414 */
[----:B------:R-:W-:-:S02]  /*1e20*/  F2FP.SATFINITE.E4M3.F32.PACK_AB_MERGE_C R86, R87, R86, RZ ;  /* 0x000000565756723e */ /* 0x000fc400048070ff */
[----:B------:R-:W-:Y:S01]  /*1e30*/  F2FP.SATFINITE.E4M3.F32.PACK_AB_MERGE_C R48, R49, R48, RZ ;  /* 0x000000303130723e */ /* 0x000fe200048070ff */
[----:B------:R-:W-:Y:S01]  /*1e40*/  STS.U16 [R3+UR20+0x1200], R26 ;  /* 0x0012001a03007988 */ /* 0x000fe20008000414 */
[----:B------:R-:W-:Y:S02]  /*1e50*/  F2FP.SATFINITE.E4M3.F32.PACK_AB_MERGE_C R50, R51, R50, RZ ;  /* 0x000000323332723e */ /* 0x000fe400048070ff */
[----:B------:R-:W-:Y:S01]  /*1e60*/  F2FP.SATFINITE.E4M3.F32.PACK_AB_MERGE_C R52, R53, R52, RZ ;  /* 0x000000343534723e */ /* 0x000fe200048070ff */
[----:B------:R-:W-:Y:S01]  /*1e70*/  STS.U16 [R3+UR20+0x1008], R28 ;  /* 0x0010081c03007988 */ /* 0x000fe20008000414 */
[----:B------:R-:W-:Y:S02]  /*1e80*/  F2FP.SATFINITE.E4M3.F32.PACK_AB_MERGE_C R54, R55, R54, RZ ;  /* 0x000000363736723e */ /* 0x000fe400048070ff */
[----:B------:R-:W-:Y:S01]  /*1e90*/  ISETP.LT.U32.AND P0, PT, R2, 0x20, P0 ;  /* 0x000000200200780c */ /* 0x000fe20000701070 */
[----:B------:R1:W-:Y:S04]  /*1ea0*/  STS.U16 [R3+UR20+0x1208], R30 ;  /* 0x0012081e03007988 */ /* 0x0003e80008000414 */
[----:B------:R-:W-:Y:S04]  /*1eb0*/  STS.U16 [R5+UR20], R64 ;  /* 0x0000004005007988 */ /* 0x000fe80008000414 */
[----:B------:R-:W-:Y:S01]  /*1ec0*/  STS.U16 [R5+UR20+0x200], R66 ;  /* 0x0002004205007988 */ /* 0x000fe20008000414 */
[----:B-1----:R-:W-:-:S03]  /*1ed0*/  LOP3.LUT R3, R3, 0x30, RZ, 0x3c, !PT ;  /* 0x0000003003037812 */ /* 0x002fc600078e3cff */
[----:B------:R-:W-:Y:S01]  /*1ee0*/  STS.U16 [R5+UR20+0x8], R68 ;  /* 0x0000084405007988 */ /* 0x000fe20008000414 */
[----:B------:R-:W-:Y:S01]  /*1ef0*/  VOTEU.ANY UP0, P0 ;  /* 0x00000000003f7886 */ /* 0x000fe20000000100 */
[----:B------:R-:W-:Y:S02]  /*1f00*/  VOTEU.ANY UP1, P0 ;  /* 0x00000000003f7886 */ /* 0x000fe40000020100 */
[----:B------:R-:W-:Y:S02]  /*1f10*/  STS.U16 [R5+UR20+0x208], R70 ;  /* 0x0002084605007988 */ /* 0x000fe40008000414 */
[----:B--2---:R-:W-:Y:S01]  /*1f20*/  @UP0 UMOV UR6, UR32 ;  /* 0x0000002000060c82 */ /* 0x004fe20008000000 */
[----:B------:R-:W-:Y:S01]  /*1f30*/  @UP0 UMOV UR7, UR33 ;  /* 0x0000002100070c82 */ /* 0x000fe20008000000 */
[----:B------:R-:W-:Y:S04]  /*1f40*/  STS.U16 [R5+UR20+0x1000], R32 ;  /* 0x0010002005007988 */ /* 0x000fe80008000414 */
[----:B------:R-:W-:Y:S04]  /*1f50*/  STS.U16 [R5+UR20+0x1200], R34 ;  /* 0x0012002205007988 */ /* 0x000fe80008000414 */
[----:B------:R-:W-:Y:S04]  /*1f60*/  STS.U16 [R5+UR20+0x1008], R36 ;  /* 0x0010082405007988 */ /* 0x000fe80008000414 */
[----:B------:R-:W-:Y:S04]  /*1f70*/  STS.U16 [R5+UR20+0x1208], R38 ;  /* 0x0012082605007988 */ /* 0x000fe80008000414 */
[----:B------:R-:W-:Y:S04]  /*1f80*/  STS.U16 [R7+UR20], R72 ;  /* 0x0000004807007988 */ /* 0x000fe80008000414 */
[----:B------:R-:W-:Y:S04]  /*1f90*/  STS.U16 [R7+UR20+0x200], R74 ;  /* 0x0002004a07007988 */ /* 0x000fe80008000414 */
[----:B------:R-:W-:Y:S04]  /*1fa0*/  STS.U16 [R7+UR20+0x8], R76 ;  /* 0x0000084c07007988 */ /* 0x000fe80008000414 */
[----:B------:R-:W-:Y:S04]  /*1fb0*/  STS.U16 [R7+UR20+0x208], R78 ;  /* 0x0002084e07007988 */ /* 0x000fe80008000414 */
        /* <DEDUP_REMOVED lines=11> */
[----:B------:R-:W-:Y:S01]  /*2070*/  STS.U16 [R3+UR20+0x1208], R54 ;  /* 0x0012083603007988 */ /* 0x000fe20008000414 */
[----:B------:R1:W-:Y:S06]  /*2080*/  MEMBAR.ALL.CTA ;  /* 0x0000000000007992 */ /* 0x0003ec0000008000 */
[----:B-1----:R-:W1:Y:S02]  /*2090*/  FENCE.VIEW.ASYNC.S ;  /* 0x00000000000073c6 */ /* 0x002e640000000000 */
[----:B-1----:R-:W-:Y:S06]  /*20a0*/  BAR.SYNC.DEFER_BLOCKING 0x0 ;  /* 0x0000000000007b1d */ /* 0x002fec0000010000 */
[----:B------:R1:W-:Y:S01]  /*20b0*/  @UP1 UTMASTG.2D [UR20], [UR6] ;  /* 0x00000014060013b5 */ /* 0x0003e20008008000 */
[----:B------:R0:W-:Y:S01]  /*20c0*/  UTMACMDFLUSH ;  /* 0x00000000000079b7 */ /* 0x0001e20000000000 */
[----:B------:R-:W-:-:S04]  /*20d0*/  DEPBAR.LE SB0, 0x0 ;  /* 0x000080000000791a */ /* 0x000fc80000000000 */
[----:B------:R-:W-:Y:S06]  /*20e0*/  BAR.SYNC.DEFER_BLOCKING 0x0 ;  /* 0x0000000000007b1d */ /* 0x000fec0000010000 */
[----:B-1----:R-:W-:Y:S05]  /*20f0*/  EXIT ;  /* 0x000000000000794d */ /* 0x002fea0003800000 */
.L_x_49:
[----:B------:R-:W1:Y:S02]  /*2100*/  SYNCS.PHASECHK.TRANS64.TRYWAIT P0, [UR18+0x6000], R3 ;  /* 0x00600003ff0075a7 */ /* 0x000e640008000152 */
[----:B-1----:R-:W-:Y:S05]  /*2110*/  @!P0 BRA `(.L_x_49) ;  /* 0xfffffffc00f88947 */ /* 0x002fea000383ffff */
[----:B------:R-:W-:Y:S05]  /*2120*/  BRA `(.L_x_51) ;  /* 0xfffffff800007947 */ /* 0x000fea000383ffff */
.L_x_52:
[----:B------:R-:W-:-:S00]  /*2130*/  BRA `(.L_x_52) ;  /* 0xfffffffc00fc7947 */ /* 0x000fc0000383ffff */
[----:B------:R-:W-:-:S00]  /*2140*/  NOP ;  /* 0x0000000000007918 */ /* 0x000fc00000000000 */
        /* <DEDUP_REMOVED lines=11> */
.L_x_53:


//--------------------- .nv.shared.gluon_wgmma    --------------------------
	.section	.nv.shared.gluon_wgmma,"aw",@nobits
	.sectionflags	@""
	.align	16
	.zero		1024


//--------------------- .nv.shared.reserved.0     --------------------------
	.section	.nv.shared.reserved.0,"aw",@nobits
	.weak		__nv_reservedSMEM_offset_0_alias
	.size		__nv_reservedSMEM_offset_0_alias, 0, 0
	.other		__nv_reservedSMEM_offset_0_alias,@"STO_CUDA_RESERVED_SHARED STV_DEFAULT"
__nv_reservedSMEM_offset_0_alias:
	.zero		0


//--------------------- .nv.constant0.gluon_wgmma --------------------------
	.section	.nv.constant0.gluon_wgmma,"a",@progbits
	.sectionflags	@""
	.align	4
.nv.constant0.gluon_wgmma:
	.zero		608


//--------------------- SYMBOLS --------------------------

	.type		.nv.reservedSmem.offset0,@object
	.size		.nv.reservedSmem.offset0,0x4
